//
// Generated by NVIDIA NVVM Compiler
//
// Compiler Build ID: CL-36424714
// Cuda compilation tools, release 13.0, V13.0.88
// Based on NVVM 20.0.0
//

.version 9.0
.target sm_100
.address_size 64

	// .globl	_Z16score_suffix_hexPKh15ScoringParams_dP11ScoreResultj

.visible .entry _Z16score_suffix_hexPKh15ScoringParams_dP11ScoreResultj(
	.param .u64 .ptr .align 1 _Z16score_suffix_hexPKh15ScoringParams_dP11ScoreResultj_param_0,
	.param .align 4 .b8 _Z16score_suffix_hexPKh15ScoringParams_dP11ScoreResultj_param_1[56],
	.param .u64 .ptr .align 1 _Z16score_suffix_hexPKh15ScoringParams_dP11ScoreResultj_param_2,
	.param .u32 _Z16score_suffix_hexPKh15ScoringParams_dP11ScoreResultj_param_3
)
{
	.local .align 4 .b8 	__local_depot0[56];
	.reg .b64 	%SP;
	.reg .b64 	%SPL;
	.reg .pred 	%p<13>;
	.reg .b16 	%rs<60>;
	.reg .b32 	%r<34>;
	.reg .b64 	%rd<13>;

	mov.u64 	%SPL, __local_depot0;
	ld.param.u64 	%rd4, [_Z16score_suffix_hexPKh15ScoringParams_dP11ScoreResultj_param_0];
	ld.param.u32 	%r3, [_Z16score_suffix_hexPKh15ScoringParams_dP11ScoreResultj_param_1+52];
	ld.param.u32 	%r2, [_Z16score_suffix_hexPKh15ScoringParams_dP11ScoreResultj_param_1+48];
	ld.param.u32 	%r9, [_Z16score_suffix_hexPKh15ScoringParams_dP11ScoreResultj_param_1+44];
	ld.param.u32 	%r1, [_Z16score_suffix_hexPKh15ScoringParams_dP11ScoreResultj_param_1+40];
	ld.param.u32 	%r10, [_Z16score_suffix_hexPKh15ScoringParams_dP11ScoreResultj_param_1+36];
	ld.param.u32 	%r11, [_Z16score_suffix_hexPKh15ScoringParams_dP11ScoreResultj_param_1+32];
	ld.param.u32 	%r12, [_Z16score_suffix_hexPKh15ScoringParams_dP11ScoreResultj_param_1+28];
	ld.param.u32 	%r13, [_Z16score_suffix_hexPKh15ScoringParams_dP11ScoreResultj_param_1+24];
	ld.param.u32 	%r14, [_Z16score_suffix_hexPKh15ScoringParams_dP11ScoreResultj_param_1+20];
	ld.param.u32 	%r15, [_Z16score_suffix_hexPKh15ScoringParams_dP11ScoreResultj_param_1+16];
	ld.param.u32 	%r16, [_Z16score_suffix_hexPKh15ScoringParams_dP11ScoreResultj_param_1+12];
	ld.param.u32 	%r17, [_Z16score_suffix_hexPKh15ScoringParams_dP11ScoreResultj_param_1+8];
	ld.param.u32 	%r18, [_Z16score_suffix_hexPKh15ScoringParams_dP11ScoreResultj_param_1+4];
	ld.param.u32 	%r19, [_Z16score_suffix_hexPKh15ScoringParams_dP11ScoreResultj_param_1];
	ld.param.u64 	%rd5, [_Z16score_suffix_hexPKh15ScoringParams_dP11ScoreResultj_param_2];
	ld.param.u32 	%r20, [_Z16score_suffix_hexPKh15ScoringParams_dP11ScoreResultj_param_3];
	cvta.to.global.u64 	%rd1, %rd5;
	add.u64 	%rd2, %SPL, 0;
	st.local.u32 	[%rd2], %r19;
	st.local.u32 	[%rd2+4], %r18;
	st.local.u32 	[%rd2+8], %r17;
	st.local.u32 	[%rd2+12], %r16;
	st.local.u32 	[%rd2+16], %r15;
	st.local.u32 	[%rd2+20], %r14;
	st.local.u32 	[%rd2+24], %r13;
	st.local.u32 	[%rd2+28], %r12;
	st.local.u32 	[%rd2+32], %r11;
	st.local.u32 	[%rd2+36], %r10;
	st.local.u32 	[%rd2+40], %r1;
	st.local.u32 	[%rd2+44], %r9;
	st.local.u32 	[%rd2+48], %r2;
	st.local.u32 	[%rd2+52], %r3;
	mov.u32 	%r21, %ctaid.x;
	mov.u32 	%r22, %ntid.x;
	mov.u32 	%r23, %tid.x;
	mad.lo.s32 	%r4, %r21, %r22, %r23;
	setp.ge.u32 	%p1, %r4, %r20;
	@%p1 bra 	$L__BB0_10;
	cvta.to.global.u64 	%rd7, %rd4;
	mul.wide.u32 	%rd8, %r4, 20;
	add.s64 	%rd3, %rd7, %rd8;
	min.u32 	%r5, %r1, 40;
	setp.eq.s32 	%p2, %r1, 0;
	mov.b32 	%r33, 0;
	@%p2 bra 	$L__BB0_7;
	mov.b32 	%r32, 0;
$L__BB0_3:
	setp.eq.s32 	%p3, %r3, 0;
	sub.s32 	%r26, 39, %r32;
	not.b32 	%r27, %r32;
	add.s32 	%r28, %r1, %r27;
	shr.u32 	%r29, %r26, 1;
	cvt.u64.u32 	%rd9, %r29;
	add.s64 	%rd10, %rd3, %rd9;
	ld.global.nc.u8 	%rs3, [%rd10];
	cvt.u16.u8 	%rs4, %rs3;
	and.b32  	%r30, %r26, 1;
	setp.eq.b32 	%p4, %r30, 1;
	shr.u16 	%rs5, %rs4, 4;
	and.b16  	%rs6, %rs4, 15;
	selp.b16 	%rs7, %rs6, %rs5, %p4;
	setp.lt.u16 	%p5, %rs7, 10;
	selp.b16 	%rs8, 48, 87, %p5;
	add.s16 	%rs1, %rs8, %rs7;
	cvt.u64.u32 	%rd11, %r28;
	add.s64 	%rd12, %rd2, %rd11;
	ld.local.u8 	%rs2, [%rd12];
	@%p3 bra 	$L__BB0_5;
	setp.eq.s16 	%p6, %rs1, %rs2;
	mov.u32 	%r33, %r32;
	@%p6 bra 	$L__BB0_6;
	bra.uni 	$L__BB0_7;
$L__BB0_5:
	add.s16 	%rs10, %rs1, -65;
	and.b16  	%rs11, %rs10, 255;
	setp.lt.u16 	%p7, %rs11, 26;
	add.s16 	%rs12, %rs1, 32;
	selp.b16 	%rs13, %rs12, %rs1, %p7;
	and.b16  	%rs14, %rs13, 255;
	add.s16 	%rs15, %rs2, -65;
	and.b16  	%rs16, %rs15, 255;
	setp.lt.u16 	%p8, %rs16, 26;
	add.s16 	%rs17, %rs2, 32;
	selp.b16 	%rs18, %rs17, %rs2, %p8;
	and.b16  	%rs19, %rs18, 255;
	setp.ne.s16 	%p9, %rs14, %rs19;
	mov.u32 	%r33, %r32;
	@%p9 bra 	$L__BB0_7;
$L__BB0_6:
	add.s32 	%r32, %r32, 1;
	setp.ne.s32 	%p10, %r32, %r5;
	mov.u32 	%r33, %r5;
	@%p10 bra 	$L__BB0_3;
$L__BB0_7:
	setp.lt.u32 	%p11, %r33, %r2;
	@%p11 bra 	$L__BB0_10;
	atom.global.max.u32 	%r31, [%rd1], %r33;
	setp.le.u32 	%p12, %r33, %r31;
	@%p12 bra 	$L__BB0_10;
	st.global.u32 	[%rd1+4], %r4;
	ld.global.nc.u8 	%rs20, [%rd3];
	cvt.u16.u8 	%rs21, %rs20;
	st.global.u8 	[%rd1+8], %rs21;
	ld.global.nc.u8 	%rs22, [%rd3+1];
	cvt.u16.u8 	%rs23, %rs22;
	st.global.u8 	[%rd1+9], %rs23;
	ld.global.nc.u8 	%rs24, [%rd3+2];
	cvt.u16.u8 	%rs25, %rs24;
	st.global.u8 	[%rd1+10], %rs25;
	ld.global.nc.u8 	%rs26, [%rd3+3];
	cvt.u16.u8 	%rs27, %rs26;
	st.global.u8 	[%rd1+11], %rs27;
	ld.global.nc.u8 	%rs28, [%rd3+4];
	cvt.u16.u8 	%rs29, %rs28;
	st.global.u8 	[%rd1+12], %rs29;
	ld.global.nc.u8 	%rs30, [%rd3+5];
	cvt.u16.u8 	%rs31, %rs30;
	st.global.u8 	[%rd1+13], %rs31;
	ld.global.nc.u8 	%rs32, [%rd3+6];
	cvt.u16.u8 	%rs33, %rs32;
	st.global.u8 	[%rd1+14], %rs33;
	ld.global.nc.u8 	%rs34, [%rd3+7];
	cvt.u16.u8 	%rs35, %rs34;
	st.global.u8 	[%rd1+15], %rs35;
	ld.global.nc.u8 	%rs36, [%rd3+8];
	cvt.u16.u8 	%rs37, %rs36;
	st.global.u8 	[%rd1+16], %rs37;
	ld.global.nc.u8 	%rs38, [%rd3+9];
	cvt.u16.u8 	%rs39, %rs38;
	st.global.u8 	[%rd1+17], %rs39;
	ld.global.nc.u8 	%rs40, [%rd3+10];
	cvt.u16.u8 	%rs41, %rs40;
	st.global.u8 	[%rd1+18], %rs41;
	ld.global.nc.u8 	%rs42, [%rd3+11];
	cvt.u16.u8 	%rs43, %rs42;
	st.global.u8 	[%rd1+19], %rs43;
	ld.global.nc.u8 	%rs44, [%rd3+12];
	cvt.u16.u8 	%rs45, %rs44;
	st.global.u8 	[%rd1+20], %rs45;
	ld.global.nc.u8 	%rs46, [%rd3+13];
	cvt.u16.u8 	%rs47, %rs46;
	st.global.u8 	[%rd1+21], %rs47;
	ld.global.nc.u8 	%rs48, [%rd3+14];
	cvt.u16.u8 	%rs49, %rs48;
	st.global.u8 	[%rd1+22], %rs49;
	ld.global.nc.u8 	%rs50, [%rd3+15];
	cvt.u16.u8 	%rs51, %rs50;
	st.global.u8 	[%rd1+23], %rs51;
	ld.global.nc.u8 	%rs52, [%rd3+16];
	cvt.u16.u8 	%rs53, %rs52;
	st.global.u8 	[%rd1+24], %rs53;
	ld.global.nc.u8 	%rs54, [%rd3+17];
	cvt.u16.u8 	%rs55, %rs54;
	st.global.u8 	[%rd1+25], %rs55;
	ld.global.nc.u8 	%rs56, [%rd3+18];
	cvt.u16.u8 	%rs57, %rs56;
	st.global.u8 	[%rd1+26], %rs57;
	ld.global.nc.u8 	%rs58, [%rd3+19];
	cvt.u16.u8 	%rs59, %rs58;
	st.global.u8 	[%rd1+27], %rs59;
$L__BB0_10:
	ret;

}
	// .globl	_Z18score_anywhere_hexPKh15ScoringParams_dP11ScoreResultj
.visible .entry _Z18score_anywhere_hexPKh15ScoringParams_dP11ScoreResultj(
	.param .u64 .ptr .align 1 _Z18score_anywhere_hexPKh15ScoringParams_dP11ScoreResultj_param_0,
	.param .align 4 .b8 _Z18score_anywhere_hexPKh15ScoringParams_dP11ScoreResultj_param_1[56],
	.param .u64 .ptr .align 1 _Z18score_anywhere_hexPKh15ScoringParams_dP11ScoreResultj_param_2,
	.param .u32 _Z18score_anywhere_hexPKh15ScoringParams_dP11ScoreResultj_param_3
)
{
	.local .align 8 .b8 	__local_depot1[96];
	.reg .b64 	%SP;
	.reg .b64 	%SPL;
	.reg .pred 	%p<60>;
	.reg .b16 	%rs<175>;
	.reg .b32 	%r<101>;
	.reg .b64 	%rd<17>;

	mov.u64 	%SPL, __local_depot1;
	ld.param.u32 	%r2, [_Z18score_anywhere_hexPKh15ScoringParams_dP11ScoreResultj_param_1+52];
	ld.param.u32 	%r9, [_Z18score_anywhere_hexPKh15ScoringParams_dP11ScoreResultj_param_1+48];
	ld.param.u32 	%r10, [_Z18score_anywhere_hexPKh15ScoringParams_dP11ScoreResultj_param_1+44];
	ld.param.u32 	%r1, [_Z18score_anywhere_hexPKh15ScoringParams_dP11ScoreResultj_param_1+40];
	ld.param.u32 	%r11, [_Z18score_anywhere_hexPKh15ScoringParams_dP11ScoreResultj_param_1+36];
	ld.param.u32 	%r12, [_Z18score_anywhere_hexPKh15ScoringParams_dP11ScoreResultj_param_1+32];
	ld.param.u32 	%r13, [_Z18score_anywhere_hexPKh15ScoringParams_dP11ScoreResultj_param_1+28];
	ld.param.u32 	%r14, [_Z18score_anywhere_hexPKh15ScoringParams_dP11ScoreResultj_param_1+24];
	ld.param.u32 	%r15, [_Z18score_anywhere_hexPKh15ScoringParams_dP11ScoreResultj_param_1+20];
	ld.param.u32 	%r16, [_Z18score_anywhere_hexPKh15ScoringParams_dP11ScoreResultj_param_1+16];
	ld.param.u32 	%r17, [_Z18score_anywhere_hexPKh15ScoringParams_dP11ScoreResultj_param_1+12];
	ld.param.u32 	%r18, [_Z18score_anywhere_hexPKh15ScoringParams_dP11ScoreResultj_param_1+8];
	ld.param.u32 	%r19, [_Z18score_anywhere_hexPKh15ScoringParams_dP11ScoreResultj_param_1+4];
	ld.param.u32 	%r20, [_Z18score_anywhere_hexPKh15ScoringParams_dP11ScoreResultj_param_1];
	ld.param.u32 	%r21, [_Z18score_anywhere_hexPKh15ScoringParams_dP11ScoreResultj_param_3];
	add.u64 	%rd1, %SPL, 0;
	add.u64 	%rd2, %SPL, 56;
	st.local.u32 	[%rd1], %r20;
	st.local.u32 	[%rd1+4], %r19;
	st.local.u32 	[%rd1+8], %r18;
	st.local.u32 	[%rd1+12], %r17;
	st.local.u32 	[%rd1+16], %r16;
	st.local.u32 	[%rd1+20], %r15;
	st.local.u32 	[%rd1+24], %r14;
	st.local.u32 	[%rd1+28], %r13;
	st.local.u32 	[%rd1+32], %r12;
	st.local.u32 	[%rd1+36], %r11;
	st.local.u32 	[%rd1+40], %r1;
	st.local.u32 	[%rd1+44], %r10;
	st.local.u32 	[%rd1+48], %r9;
	st.local.u32 	[%rd1+52], %r2;
	mov.u32 	%r22, %ctaid.x;
	mov.u32 	%r23, %ntid.x;
	mov.u32 	%r24, %tid.x;
	mad.lo.s32 	%r3, %r22, %r23, %r24;
	setp.ge.u32 	%p6, %r3, %r21;
	@%p6 bra 	$L__BB1_14;
	ld.param.u64 	%rd15, [_Z18score_anywhere_hexPKh15ScoringParams_dP11ScoreResultj_param_0];
	cvta.to.global.u64 	%rd8, %rd15;
	mul.wide.u32 	%rd9, %r3, 20;
	add.s64 	%rd10, %rd8, %rd9;
	ld.global.nc.u8 	%rs23, [%rd10];
	cvt.u16.u8 	%rs1, %rs23;
	shr.u16 	%rs24, %rs1, 4;
	setp.lt.u16 	%p7, %rs1, 160;
	selp.b16 	%rs25, 48, 87, %p7;
	add.s16 	%rs26, %rs25, %rs24;
	and.b16  	%rs27, %rs1, 15;
	setp.lt.u16 	%p8, %rs27, 10;
	selp.b16 	%rs28, 48, 87, %p8;
	add.s16 	%rs29, %rs28, %rs27;
	ld.global.nc.u8 	%rs30, [%rd10+1];
	cvt.u16.u8 	%rs2, %rs30;
	shr.u16 	%rs31, %rs2, 4;
	setp.lt.u16 	%p9, %rs2, 160;
	selp.b16 	%rs32, 48, 87, %p9;
	add.s16 	%rs33, %rs32, %rs31;
	and.b16  	%rs34, %rs2, 15;
	setp.lt.u16 	%p10, %rs34, 10;
	selp.b16 	%rs35, 48, 87, %p10;
	add.s16 	%rs36, %rs35, %rs34;
	ld.global.nc.u8 	%rs37, [%rd10+2];
	cvt.u16.u8 	%rs3, %rs37;
	shr.u16 	%rs38, %rs3, 4;
	setp.lt.u16 	%p11, %rs3, 160;
	selp.b16 	%rs39, 48, 87, %p11;
	add.s16 	%rs40, %rs39, %rs38;
	and.b16  	%rs41, %rs3, 15;
	setp.lt.u16 	%p12, %rs41, 10;
	selp.b16 	%rs42, 48, 87, %p12;
	add.s16 	%rs43, %rs42, %rs41;
	ld.global.nc.u8 	%rs44, [%rd10+3];
	cvt.u16.u8 	%rs4, %rs44;
	shr.u16 	%rs45, %rs4, 4;
	setp.lt.u16 	%p13, %rs4, 160;
	selp.b16 	%rs46, 48, 87, %p13;
	add.s16 	%rs47, %rs46, %rs45;
	and.b16  	%rs48, %rs4, 15;
	setp.lt.u16 	%p14, %rs48, 10;
	selp.b16 	%rs49, 48, 87, %p14;
	add.s16 	%rs50, %rs49, %rs48;
	cvt.u32.u16 	%r25, %rs47;
	cvt.u32.u16 	%r26, %rs50;
	prmt.b32 	%r27, %r25, %r26, 0x3340U;
	cvt.u32.u16 	%r28, %rs40;
	cvt.u32.u16 	%r29, %rs43;
	prmt.b32 	%r30, %r28, %r29, 0x3340U;
	prmt.b32 	%r31, %r30, %r27, 0x5410U;
	cvt.u32.u16 	%r32, %rs33;
	cvt.u32.u16 	%r33, %rs36;
	prmt.b32 	%r34, %r32, %r33, 0x3340U;
	cvt.u32.u16 	%r35, %rs26;
	cvt.u32.u16 	%r36, %rs29;
	prmt.b32 	%r37, %r35, %r36, 0x3340U;
	prmt.b32 	%r38, %r37, %r34, 0x5410U;
	st.local.v2.b32 	[%rd2], {%r38, %r31};
	ld.global.nc.u8 	%rs51, [%rd10+4];
	cvt.u16.u8 	%rs5, %rs51;
	shr.u16 	%rs52, %rs5, 4;
	setp.lt.u16 	%p15, %rs5, 160;
	selp.b16 	%rs53, 48, 87, %p15;
	add.s16 	%rs54, %rs53, %rs52;
	and.b16  	%rs55, %rs5, 15;
	setp.lt.u16 	%p16, %rs55, 10;
	selp.b16 	%rs56, 48, 87, %p16;
	add.s16 	%rs57, %rs56, %rs55;
	ld.global.nc.u8 	%rs58, [%rd10+5];
	cvt.u16.u8 	%rs6, %rs58;
	shr.u16 	%rs59, %rs6, 4;
	setp.lt.u16 	%p17, %rs6, 160;
	selp.b16 	%rs60, 48, 87, %p17;
	add.s16 	%rs61, %rs60, %rs59;
	and.b16  	%rs62, %rs6, 15;
	setp.lt.u16 	%p18, %rs62, 10;
	selp.b16 	%rs63, 48, 87, %p18;
	add.s16 	%rs64, %rs63, %rs62;
	ld.global.nc.u8 	%rs65, [%rd10+6];
	cvt.u16.u8 	%rs7, %rs65;
	shr.u16 	%rs66, %rs7, 4;
	setp.lt.u16 	%p19, %rs7, 160;
	selp.b16 	%rs67, 48, 87, %p19;
	add.s16 	%rs68, %rs67, %rs66;
	and.b16  	%rs69, %rs7, 15;
	setp.lt.u16 	%p20, %rs69, 10;
	selp.b16 	%rs70, 48, 87, %p20;
	add.s16 	%rs71, %rs70, %rs69;
	ld.global.nc.u8 	%rs72, [%rd10+7];
	cvt.u16.u8 	%rs8, %rs72;
	shr.u16 	%rs73, %rs8, 4;
	setp.lt.u16 	%p21, %rs8, 160;
	selp.b16 	%rs74, 48, 87, %p21;
	add.s16 	%rs75, %rs74, %rs73;
	and.b16  	%rs76, %rs8, 15;
	setp.lt.u16 	%p22, %rs76, 10;
	selp.b16 	%rs77, 48, 87, %p22;
	add.s16 	%rs78, %rs77, %rs76;
	cvt.u32.u16 	%r39, %rs75;
	cvt.u32.u16 	%r40, %rs78;
	prmt.b32 	%r41, %r39, %r40, 0x3340U;
	cvt.u32.u16 	%r42, %rs68;
	cvt.u32.u16 	%r43, %rs71;
	prmt.b32 	%r44, %r42, %r43, 0x3340U;
	prmt.b32 	%r45, %r44, %r41, 0x5410U;
	cvt.u32.u16 	%r46, %rs61;
	cvt.u32.u16 	%r47, %rs64;
	prmt.b32 	%r48, %r46, %r47, 0x3340U;
	cvt.u32.u16 	%r49, %rs54;
	cvt.u32.u16 	%r50, %rs57;
	prmt.b32 	%r51, %r49, %r50, 0x3340U;
	prmt.b32 	%r52, %r51, %r48, 0x5410U;
	st.local.v2.b32 	[%rd2+8], {%r52, %r45};
	ld.global.nc.u8 	%rs79, [%rd10+8];
	cvt.u16.u8 	%rs9, %rs79;
	shr.u16 	%rs80, %rs9, 4;
	setp.lt.u16 	%p23, %rs9, 160;
	selp.b16 	%rs81, 48, 87, %p23;
	add.s16 	%rs82, %rs81, %rs80;
	and.b16  	%rs83, %rs9, 15;
	setp.lt.u16 	%p24, %rs83, 10;
	selp.b16 	%rs84, 48, 87, %p24;
	add.s16 	%rs85, %rs84, %rs83;
	ld.global.nc.u8 	%rs86, [%rd10+9];
	cvt.u16.u8 	%rs10, %rs86;
	shr.u16 	%rs87, %rs10, 4;
	setp.lt.u16 	%p25, %rs10, 160;
	selp.b16 	%rs88, 48, 87, %p25;
	add.s16 	%rs89, %rs88, %rs87;
	and.b16  	%rs90, %rs10, 15;
	setp.lt.u16 	%p26, %rs90, 10;
	selp.b16 	%rs91, 48, 87, %p26;
	add.s16 	%rs92, %rs91, %rs90;
	ld.global.nc.u8 	%rs93, [%rd10+10];
	cvt.u16.u8 	%rs11, %rs93;
	shr.u16 	%rs94, %rs11, 4;
	setp.lt.u16 	%p27, %rs11, 160;
	selp.b16 	%rs95, 48, 87, %p27;
	add.s16 	%rs96, %rs95, %rs94;
	and.b16  	%rs97, %rs11, 15;
	setp.lt.u16 	%p28, %rs97, 10;
	selp.b16 	%rs98, 48, 87, %p28;
	add.s16 	%rs99, %rs98, %rs97;
	ld.global.nc.u8 	%rs100, [%rd10+11];
	cvt.u16.u8 	%rs12, %rs100;
	shr.u16 	%rs101, %rs12, 4;
	setp.lt.u16 	%p29, %rs12, 160;
	selp.b16 	%rs102, 48, 87, %p29;
	add.s16 	%rs103, %rs102, %rs101;
	and.b16  	%rs104, %rs12, 15;
	setp.lt.u16 	%p30, %rs104, 10;
	selp.b16 	%rs105, 48, 87, %p30;
	add.s16 	%rs106, %rs105, %rs104;
	cvt.u32.u16 	%r53, %rs103;
	cvt.u32.u16 	%r54, %rs106;
	prmt.b32 	%r55, %r53, %r54, 0x3340U;
	cvt.u32.u16 	%r56, %rs96;
	cvt.u32.u16 	%r57, %rs99;
	prmt.b32 	%r58, %r56, %r57, 0x3340U;
	prmt.b32 	%r59, %r58, %r55, 0x5410U;
	cvt.u32.u16 	%r60, %rs89;
	cvt.u32.u16 	%r61, %rs92;
	prmt.b32 	%r62, %r60, %r61, 0x3340U;
	cvt.u32.u16 	%r63, %rs82;
	cvt.u32.u16 	%r64, %rs85;
	prmt.b32 	%r65, %r63, %r64, 0x3340U;
	prmt.b32 	%r66, %r65, %r62, 0x5410U;
	st.local.v2.b32 	[%rd2+16], {%r66, %r59};
	ld.global.nc.u8 	%rs107, [%rd10+12];
	cvt.u16.u8 	%rs13, %rs107;
	shr.u16 	%rs108, %rs13, 4;
	setp.lt.u16 	%p31, %rs13, 160;
	selp.b16 	%rs109, 48, 87, %p31;
	add.s16 	%rs110, %rs109, %rs108;
	and.b16  	%rs111, %rs13, 15;
	setp.lt.u16 	%p32, %rs111, 10;
	selp.b16 	%rs112, 48, 87, %p32;
	add.s16 	%rs113, %rs112, %rs111;
	ld.global.nc.u8 	%rs114, [%rd10+13];
	cvt.u16.u8 	%rs14, %rs114;
	shr.u16 	%rs115, %rs14, 4;
	setp.lt.u16 	%p33, %rs14, 160;
	selp.b16 	%rs116, 48, 87, %p33;
	add.s16 	%rs117, %rs116, %rs115;
	and.b16  	%rs118, %rs14, 15;
	setp.lt.u16 	%p34, %rs118, 10;
	selp.b16 	%rs119, 48, 87, %p34;
	add.s16 	%rs120, %rs119, %rs118;
	ld.global.nc.u8 	%rs121, [%rd10+14];
	cvt.u16.u8 	%rs15, %rs121;
	shr.u16 	%rs122, %rs15, 4;
	setp.lt.u16 	%p35, %rs15, 160;
	selp.b16 	%rs123, 48, 87, %p35;
	add.s16 	%rs124, %rs123, %rs122;
	and.b16  	%rs125, %rs15, 15;
	setp.lt.u16 	%p36, %rs125, 10;
	selp.b16 	%rs126, 48, 87, %p36;
	add.s16 	%rs127, %rs126, %rs125;
	ld.global.nc.u8 	%rs128, [%rd10+15];
	cvt.u16.u8 	%rs16, %rs128;
	shr.u16 	%rs129, %rs16, 4;
	setp.lt.u16 	%p37, %rs16, 160;
	selp.b16 	%rs130, 48, 87, %p37;
	add.s16 	%rs131, %rs130, %rs129;
	and.b16  	%rs132, %rs16, 15;
	setp.lt.u16 	%p38, %rs132, 10;
	selp.b16 	%rs133, 48, 87, %p38;
	add.s16 	%rs134, %rs133, %rs132;
	cvt.u32.u16 	%r67, %rs131;
	cvt.u32.u16 	%r68, %rs134;
	prmt.b32 	%r69, %r67, %r68, 0x3340U;
	cvt.u32.u16 	%r70, %rs124;
	cvt.u32.u16 	%r71, %rs127;
	prmt.b32 	%r72, %r70, %r71, 0x3340U;
	prmt.b32 	%r73, %r72, %r69, 0x5410U;
	cvt.u32.u16 	%r74, %rs117;
	cvt.u32.u16 	%r75, %rs120;
	prmt.b32 	%r76, %r74, %r75, 0x3340U;
	cvt.u32.u16 	%r77, %rs110;
	cvt.u32.u16 	%r78, %rs113;
	prmt.b32 	%r79, %r77, %r78, 0x3340U;
	prmt.b32 	%r80, %r79, %r76, 0x5410U;
	st.local.v2.b32 	[%rd2+24], {%r80, %r73};
	ld.global.nc.u8 	%rs135, [%rd10+16];
	cvt.u16.u8 	%rs17, %rs135;
	shr.u16 	%rs136, %rs17, 4;
	setp.lt.u16 	%p39, %rs17, 160;
	selp.b16 	%rs137, 48, 87, %p39;
	add.s16 	%rs138, %rs137, %rs136;
	and.b16  	%rs139, %rs17, 15;
	setp.lt.u16 	%p40, %rs139, 10;
	selp.b16 	%rs140, 48, 87, %p40;
	add.s16 	%rs141, %rs140, %rs139;
	ld.global.nc.u8 	%rs142, [%rd10+17];
	cvt.u16.u8 	%rs18, %rs142;
	shr.u16 	%rs143, %rs18, 4;
	setp.lt.u16 	%p41, %rs18, 160;
	selp.b16 	%rs144, 48, 87, %p41;
	add.s16 	%rs145, %rs144, %rs143;
	and.b16  	%rs146, %rs18, 15;
	setp.lt.u16 	%p42, %rs146, 10;
	selp.b16 	%rs147, 48, 87, %p42;
	add.s16 	%rs148, %rs147, %rs146;
	ld.global.nc.u8 	%rs149, [%rd10+18];
	cvt.u16.u8 	%rs19, %rs149;
	shr.u16 	%rs150, %rs19, 4;
	setp.lt.u16 	%p43, %rs19, 160;
	selp.b16 	%rs151, 48, 87, %p43;
	add.s16 	%rs152, %rs151, %rs150;
	and.b16  	%rs153, %rs19, 15;
	setp.lt.u16 	%p44, %rs153, 10;
	selp.b16 	%rs154, 48, 87, %p44;
	add.s16 	%rs155, %rs154, %rs153;
	ld.global.nc.u8 	%rs156, [%rd10+19];
	cvt.u16.u8 	%rs20, %rs156;
	shr.u16 	%rs157, %rs20, 4;
	setp.lt.u16 	%p45, %rs20, 160;
	selp.b16 	%rs158, 48, 87, %p45;
	add.s16 	%rs159, %rs158, %rs157;
	and.b16  	%rs160, %rs20, 15;
	setp.lt.u16 	%p46, %rs160, 10;
	selp.b16 	%rs161, 48, 87, %p46;
	add.s16 	%rs162, %rs161, %rs160;
	cvt.u32.u16 	%r81, %rs159;
	cvt.u32.u16 	%r82, %rs162;
	prmt.b32 	%r83, %r81, %r82, 0x3340U;
	cvt.u32.u16 	%r84, %rs152;
	cvt.u32.u16 	%r85, %rs155;
	prmt.b32 	%r86, %r84, %r85, 0x3340U;
	prmt.b32 	%r87, %r86, %r83, 0x5410U;
	cvt.u32.u16 	%r88, %rs145;
	cvt.u32.u16 	%r89, %rs148;
	prmt.b32 	%r90, %r88, %r89, 0x3340U;
	cvt.u32.u16 	%r91, %rs138;
	cvt.u32.u16 	%r92, %rs141;
	prmt.b32 	%r93, %r91, %r92, 0x3340U;
	prmt.b32 	%r94, %r93, %r90, 0x5410U;
	st.local.v2.b32 	[%rd2+32], {%r94, %r87};
	setp.gt.u32 	%p47, %r1, 40;
	@%p47 bra 	$L__BB1_14;
	sub.s32 	%r4, 41, %r1;
	mov.b32 	%r99, 0;
$L__BB1_3:
	setp.eq.s32 	%p49, %r1, 0;
	mov.pred 	%p59, 0;
	@%p49 bra 	$L__BB1_10;
	mov.b32 	%r100, 0;
$L__BB1_5:
	setp.eq.s32 	%p50, %r2, 0;
	add.s32 	%r97, %r100, %r99;
	cvt.u64.u32 	%rd11, %r97;
	add.s64 	%rd12, %rd2, %rd11;
	ld.local.u8 	%rs21, [%rd12];
	cvt.u64.u32 	%rd13, %r100;
	add.s64 	%rd14, %rd1, %rd13;
	ld.local.u8 	%rs22, [%rd14];
	@%p50 bra 	$L__BB1_7;
	setp.eq.s16 	%p58, %rs21, %rs22;
	bra.uni 	$L__BB1_8;
$L__BB1_7:
	add.s16 	%rs165, %rs21, -65;
	and.b16  	%rs166, %rs165, 255;
	setp.lt.u16 	%p51, %rs166, 26;
	add.s16 	%rs167, %rs21, 32;
	selp.b16 	%rs168, %rs167, %rs21, %p51;
	and.b16  	%rs169, %rs168, 255;
	add.s16 	%rs170, %rs22, -65;
	and.b16  	%rs171, %rs170, 255;
	setp.lt.u16 	%p52, %rs171, 26;
	add.s16 	%rs172, %rs22, 32;
	selp.b16 	%rs173, %rs172, %rs22, %p52;
	and.b16  	%rs174, %rs173, 255;
	setp.eq.s16 	%p58, %rs169, %rs174;
$L__BB1_8:
	add.s32 	%r100, %r100, 1;
	setp.lt.u32 	%p53, %r100, %r1;
	and.pred  	%p54, %p53, %p58;
	@%p54 bra 	$L__BB1_5;
	not.pred 	%p59, %p58;
$L__BB1_10:
	add.s32 	%r99, %r99, 1;
	setp.lt.u32 	%p55, %r99, %r4;
	and.pred  	%p56, %p55, %p59;
	@%p56 bra 	$L__BB1_3;
	@%p59 bra 	$L__BB1_14;
	ld.param.u64 	%rd16, [_Z18score_anywhere_hexPKh15ScoringParams_dP11ScoreResultj_param_2];
	cvta.to.global.u64 	%rd3, %rd16;
	atom.global.max.u32 	%r98, [%rd3], %r1;
	setp.le.u32 	%p57, %r1, %r98;
	@%p57 bra 	$L__BB1_14;
	st.global.u32 	[%rd3+4], %r3;
	st.global.u8 	[%rd3+8], %rs1;
	st.global.u8 	[%rd3+9], %rs2;
	st.global.u8 	[%rd3+10], %rs3;
	st.global.u8 	[%rd3+11], %rs4;
	st.global.u8 	[%rd3+12], %rs5;
	st.global.u8 	[%rd3+13], %rs6;
	st.global.u8 	[%rd3+14], %rs7;
	st.global.u8 	[%rd3+15], %rs8;
	st.global.u8 	[%rd3+16], %rs9;
	st.global.u8 	[%rd3+17], %rs10;
	st.global.u8 	[%rd3+18], %rs11;
	st.global.u8 	[%rd3+19], %rs12;
	st.global.u8 	[%rd3+20], %rs13;
	st.global.u8 	[%rd3+21], %rs14;
	st.global.u8 	[%rd3+22], %rs15;
	st.global.u8 	[%rd3+23], %rs16;
	st.global.u8 	[%rd3+24], %rs17;
	st.global.u8 	[%rd3+25], %rs18;
	st.global.u8 	[%rd3+26], %rs19;
	st.global.u8 	[%rd3+27], %rs20;
$L__BB1_14:
	ret;

}
	// .globl	_Z16score_suffix_rawPKh15ScoringParams_dP11ScoreResultj
.visible .entry _Z16score_suffix_rawPKh15ScoringParams_dP11ScoreResultj(
	.param .u64 .ptr .align 1 _Z16score_suffix_rawPKh15ScoringParams_dP11ScoreResultj_param_0,
	.param .align 4 .b8 _Z16score_suffix_rawPKh15ScoringParams_dP11ScoreResultj_param_1[56],
	.param .u64 .ptr .align 1 _Z16score_suffix_rawPKh15ScoringParams_dP11ScoreResultj_param_2,
	.param .u32 _Z16score_suffix_rawPKh15ScoringParams_dP11ScoreResultj_param_3
)
{
	.local .align 4 .b8 	__local_depot2[56];
	.reg .b64 	%SP;
	.reg .b64 	%SPL;
	.reg .pred 	%p<11>;
	.reg .b16 	%rs<80>;
	.reg .b32 	%r<32>;
	.reg .b64 	%rd<13>;

	mov.u64 	%SPL, __local_depot2;
	ld.param.u64 	%rd4, [_Z16score_suffix_rawPKh15ScoringParams_dP11ScoreResultj_param_0];
	ld.param.u32 	%r3, [_Z16score_suffix_rawPKh15ScoringParams_dP11ScoreResultj_param_1+52];
	ld.param.u32 	%r2, [_Z16score_suffix_rawPKh15ScoringParams_dP11ScoreResultj_param_1+48];
	ld.param.u32 	%r9, [_Z16score_suffix_rawPKh15ScoringParams_dP11ScoreResultj_param_1+44];
	ld.param.u32 	%r1, [_Z16score_suffix_rawPKh15ScoringParams_dP11ScoreResultj_param_1+40];
	ld.param.u32 	%r10, [_Z16score_suffix_rawPKh15ScoringParams_dP11ScoreResultj_param_1+36];
	ld.param.u32 	%r11, [_Z16score_suffix_rawPKh15ScoringParams_dP11ScoreResultj_param_1+32];
	ld.param.u32 	%r12, [_Z16score_suffix_rawPKh15ScoringParams_dP11ScoreResultj_param_1+28];
	ld.param.u32 	%r13, [_Z16score_suffix_rawPKh15ScoringParams_dP11ScoreResultj_param_1+24];
	ld.param.u32 	%r14, [_Z16score_suffix_rawPKh15ScoringParams_dP11ScoreResultj_param_1+20];
	ld.param.u32 	%r15, [_Z16score_suffix_rawPKh15ScoringParams_dP11ScoreResultj_param_1+16];
	ld.param.u32 	%r16, [_Z16score_suffix_rawPKh15ScoringParams_dP11ScoreResultj_param_1+12];
	ld.param.u32 	%r17, [_Z16score_suffix_rawPKh15ScoringParams_dP11ScoreResultj_param_1+8];
	ld.param.u32 	%r18, [_Z16score_suffix_rawPKh15ScoringParams_dP11ScoreResultj_param_1+4];
	ld.param.u32 	%r19, [_Z16score_suffix_rawPKh15ScoringParams_dP11ScoreResultj_param_1];
	ld.param.u64 	%rd5, [_Z16score_suffix_rawPKh15ScoringParams_dP11ScoreResultj_param_2];
	ld.param.u32 	%r20, [_Z16score_suffix_rawPKh15ScoringParams_dP11ScoreResultj_param_3];
	cvta.to.global.u64 	%rd1, %rd5;
	add.u64 	%rd2, %SPL, 0;
	st.local.u32 	[%rd2], %r19;
	st.local.u32 	[%rd2+4], %r18;
	st.local.u32 	[%rd2+8], %r17;
	st.local.u32 	[%rd2+12], %r16;
	st.local.u32 	[%rd2+16], %r15;
	st.local.u32 	[%rd2+20], %r14;
	st.local.u32 	[%rd2+24], %r13;
	st.local.u32 	[%rd2+28], %r12;
	st.local.u32 	[%rd2+32], %r11;
	st.local.u32 	[%rd2+36], %r10;
	st.local.u32 	[%rd2+40], %r1;
	st.local.u32 	[%rd2+44], %r9;
	st.local.u32 	[%rd2+48], %r2;
	st.local.u32 	[%rd2+52], %r3;
	mov.u32 	%r21, %ctaid.x;
	mov.u32 	%r22, %ntid.x;
	mov.u32 	%r23, %tid.x;
	mad.lo.s32 	%r4, %r21, %r22, %r23;
	setp.ge.u32 	%p1, %r4, %r20;
	@%p1 bra 	$L__BB2_10;
	cvta.to.global.u64 	%rd7, %rd4;
	mul.wide.u32 	%rd8, %r4, 32;
	add.s64 	%rd3, %rd7, %rd8;
	min.u32 	%r5, %r1, 32;
	setp.eq.s32 	%p2, %r1, 0;
	mov.b32 	%r31, 0;
	@%p2 bra 	$L__BB2_7;
	mov.b32 	%r30, 0;
$L__BB2_3:
	setp.eq.s32 	%p3, %r3, 0;
	sub.s32 	%r26, 31, %r30;
	not.b32 	%r27, %r30;
	add.s32 	%r28, %r1, %r27;
	cvt.u64.u32 	%rd9, %r26;
	add.s64 	%rd10, %rd3, %rd9;
	ld.global.nc.u8 	%rs3, [%rd10];
	cvt.u16.u8 	%rs1, %rs3;
	cvt.u64.u32 	%rd11, %r28;
	add.s64 	%rd12, %rd2, %rd11;
	ld.local.u8 	%rs2, [%rd12];
	@%p3 bra 	$L__BB2_5;
	and.b16  	%rs5, %rs1, 255;
	setp.eq.s16 	%p4, %rs5, %rs2;
	mov.u32 	%r31, %r30;
	@%p4 bra 	$L__BB2_6;
	bra.uni 	$L__BB2_7;
$L__BB2_5:
	add.s16 	%rs6, %rs1, -65;
	and.b16  	%rs7, %rs6, 255;
	setp.lt.u16 	%p5, %rs7, 26;
	add.s16 	%rs8, %rs1, 32;
	selp.b16 	%rs9, %rs8, %rs1, %p5;
	and.b16  	%rs10, %rs9, 255;
	add.s16 	%rs11, %rs2, -65;
	and.b16  	%rs12, %rs11, 255;
	setp.lt.u16 	%p6, %rs12, 26;
	add.s16 	%rs13, %rs2, 32;
	selp.b16 	%rs14, %rs13, %rs2, %p6;
	and.b16  	%rs15, %rs14, 255;
	setp.ne.s16 	%p7, %rs10, %rs15;
	mov.u32 	%r31, %r30;
	@%p7 bra 	$L__BB2_7;
$L__BB2_6:
	add.s32 	%r30, %r30, 1;
	setp.ne.s32 	%p8, %r30, %r5;
	mov.u32 	%r31, %r5;
	@%p8 bra 	$L__BB2_3;
$L__BB2_7:
	setp.lt.u32 	%p9, %r31, %r2;
	@%p9 bra 	$L__BB2_10;
	atom.global.max.u32 	%r29, [%rd1], %r31;
	setp.le.u32 	%p10, %r31, %r29;
	@%p10 bra 	$L__BB2_10;
	st.global.u32 	[%rd1+4], %r4;
	ld.global.nc.u8 	%rs16, [%rd3];
	cvt.u16.u8 	%rs17, %rs16;
	st.global.u8 	[%rd1+8], %rs17;
	ld.global.nc.u8 	%rs18, [%rd3+1];
	cvt.u16.u8 	%rs19, %rs18;
	st.global.u8 	[%rd1+9], %rs19;
	ld.global.nc.u8 	%rs20, [%rd3+2];
	cvt.u16.u8 	%rs21, %rs20;
	st.global.u8 	[%rd1+10], %rs21;
	ld.global.nc.u8 	%rs22, [%rd3+3];
	cvt.u16.u8 	%rs23, %rs22;
	st.global.u8 	[%rd1+11], %rs23;
	ld.global.nc.u8 	%rs24, [%rd3+4];
	cvt.u16.u8 	%rs25, %rs24;
	st.global.u8 	[%rd1+12], %rs25;
	ld.global.nc.u8 	%rs26, [%rd3+5];
	cvt.u16.u8 	%rs27, %rs26;
	st.global.u8 	[%rd1+13], %rs27;
	ld.global.nc.u8 	%rs28, [%rd3+6];
	cvt.u16.u8 	%rs29, %rs28;
	st.global.u8 	[%rd1+14], %rs29;
	ld.global.nc.u8 	%rs30, [%rd3+7];
	cvt.u16.u8 	%rs31, %rs30;
	st.global.u8 	[%rd1+15], %rs31;
	ld.global.nc.u8 	%rs32, [%rd3+8];
	cvt.u16.u8 	%rs33, %rs32;
	st.global.u8 	[%rd1+16], %rs33;
	ld.global.nc.u8 	%rs34, [%rd3+9];
	cvt.u16.u8 	%rs35, %rs34;
	st.global.u8 	[%rd1+17], %rs35;
	ld.global.nc.u8 	%rs36, [%rd3+10];
	cvt.u16.u8 	%rs37, %rs36;
	st.global.u8 	[%rd1+18], %rs37;
	ld.global.nc.u8 	%rs38, [%rd3+11];
	cvt.u16.u8 	%rs39, %rs38;
	st.global.u8 	[%rd1+19], %rs39;
	ld.global.nc.u8 	%rs40, [%rd3+12];
	cvt.u16.u8 	%rs41, %rs40;
	st.global.u8 	[%rd1+20], %rs41;
	ld.global.nc.u8 	%rs42, [%rd3+13];
	cvt.u16.u8 	%rs43, %rs42;
	st.global.u8 	[%rd1+21], %rs43;
	ld.global.nc.u8 	%rs44, [%rd3+14];
	cvt.u16.u8 	%rs45, %rs44;
	st.global.u8 	[%rd1+22], %rs45;
	ld.global.nc.u8 	%rs46, [%rd3+15];
	cvt.u16.u8 	%rs47, %rs46;
	st.global.u8 	[%rd1+23], %rs47;
	ld.global.nc.u8 	%rs48, [%rd3+16];
	cvt.u16.u8 	%rs49, %rs48;
	st.global.u8 	[%rd1+24], %rs49;
	ld.global.nc.u8 	%rs50, [%rd3+17];
	cvt.u16.u8 	%rs51, %rs50;
	st.global.u8 	[%rd1+25], %rs51;
	ld.global.nc.u8 	%rs52, [%rd3+18];
	cvt.u16.u8 	%rs53, %rs52;
	st.global.u8 	[%rd1+26], %rs53;
	ld.global.nc.u8 	%rs54, [%rd3+19];
	cvt.u16.u8 	%rs55, %rs54;
	st.global.u8 	[%rd1+27], %rs55;
	ld.global.nc.u8 	%rs56, [%rd3+20];
	cvt.u16.u8 	%rs57, %rs56;
	st.global.u8 	[%rd1+28], %rs57;
	ld.global.nc.u8 	%rs58, [%rd3+21];
	cvt.u16.u8 	%rs59, %rs58;
	st.global.u8 	[%rd1+29], %rs59;
	ld.global.nc.u8 	%rs60, [%rd3+22];
	cvt.u16.u8 	%rs61, %rs60;
	st.global.u8 	[%rd1+30], %rs61;
	ld.global.nc.u8 	%rs62, [%rd3+23];
	cvt.u16.u8 	%rs63, %rs62;
	st.global.u8 	[%rd1+31], %rs63;
	ld.global.nc.u8 	%rs64, [%rd3+24];
	cvt.u16.u8 	%rs65, %rs64;
	st.global.u8 	[%rd1+32], %rs65;
	ld.global.nc.u8 	%rs66, [%rd3+25];
	cvt.u16.u8 	%rs67, %rs66;
	st.global.u8 	[%rd1+33], %rs67;
	ld.global.nc.u8 	%rs68, [%rd3+26];
	cvt.u16.u8 	%rs69, %rs68;
	st.global.u8 	[%rd1+34], %rs69;
	ld.global.nc.u8 	%rs70, [%rd3+27];
	cvt.u16.u8 	%rs71, %rs70;
	st.global.u8 	[%rd1+35], %rs71;
	ld.global.nc.u8 	%rs72, [%rd3+28];
	cvt.u16.u8 	%rs73, %rs72;
	st.global.u8 	[%rd1+36], %rs73;
	ld.global.nc.u8 	%rs74, [%rd3+29];
	cvt.u16.u8 	%rs75, %rs74;
	st.global.u8 	[%rd1+37], %rs75;
	ld.global.nc.u8 	%rs76, [%rd3+30];
	cvt.u16.u8 	%rs77, %rs76;
	st.global.u8 	[%rd1+38], %rs77;
	ld.global.nc.u8 	%rs78, [%rd3+31];
	cvt.u16.u8 	%rs79, %rs78;
	st.global.u8 	[%rd1+39], %rs79;
$L__BB2_10:
	ret;

}
	// .globl	_Z18score_anywhere_rawPKh15ScoringParams_dP11ScoreResultj
.visible .entry _Z18score_anywhere_rawPKh15ScoringParams_dP11ScoreResultj(
	.param .u64 .ptr .align 1 _Z18score_anywhere_rawPKh15ScoringParams_dP11ScoreResultj_param_0,
	.param .align 4 .b8 _Z18score_anywhere_rawPKh15ScoringParams_dP11ScoreResultj_param_1[56],
	.param .u64 .ptr .align 1 _Z18score_anywhere_rawPKh15ScoringParams_dP11ScoreResultj_param_2,
	.param .u32 _Z18score_anywhere_rawPKh15ScoringParams_dP11ScoreResultj_param_3
)
{
	.local .align 4 .b8 	__local_depot3[56];
	.reg .b64 	%SP;
	.reg .b64 	%SPL;
	.reg .pred 	%p<20>;
	.reg .b16 	%rs<80>;
	.reg .b32 	%r<31>;
	.reg .b64 	%rd<13>;

	mov.u64 	%SPL, __local_depot3;
	ld.param.u64 	%rd5, [_Z18score_anywhere_rawPKh15ScoringParams_dP11ScoreResultj_param_0];
	ld.param.u32 	%r2, [_Z18score_anywhere_rawPKh15ScoringParams_dP11ScoreResultj_param_1+52];
	ld.param.u32 	%r9, [_Z18score_anywhere_rawPKh15ScoringParams_dP11ScoreResultj_param_1+48];
	ld.param.u32 	%r10, [_Z18score_anywhere_rawPKh15ScoringParams_dP11ScoreResultj_param_1+44];
	ld.param.u32 	%r1, [_Z18score_anywhere_rawPKh15ScoringParams_dP11ScoreResultj_param_1+40];
	ld.param.u32 	%r11, [_Z18score_anywhere_rawPKh15ScoringParams_dP11ScoreResultj_param_1+36];
	ld.param.u32 	%r12, [_Z18score_anywhere_rawPKh15ScoringParams_dP11ScoreResultj_param_1+32];
	ld.param.u32 	%r13, [_Z18score_anywhere_rawPKh15ScoringParams_dP11ScoreResultj_param_1+28];
	ld.param.u32 	%r14, [_Z18score_anywhere_rawPKh15ScoringParams_dP11ScoreResultj_param_1+24];
	ld.param.u32 	%r15, [_Z18score_anywhere_rawPKh15ScoringParams_dP11ScoreResultj_param_1+20];
	ld.param.u32 	%r16, [_Z18score_anywhere_rawPKh15ScoringParams_dP11ScoreResultj_param_1+16];
	ld.param.u32 	%r17, [_Z18score_anywhere_rawPKh15ScoringParams_dP11ScoreResultj_param_1+12];
	ld.param.u32 	%r18, [_Z18score_anywhere_rawPKh15ScoringParams_dP11ScoreResultj_param_1+8];
	ld.param.u32 	%r19, [_Z18score_anywhere_rawPKh15ScoringParams_dP11ScoreResultj_param_1+4];
	ld.param.u32 	%r20, [_Z18score_anywhere_rawPKh15ScoringParams_dP11ScoreResultj_param_1];
	ld.param.u64 	%rd6, [_Z18score_anywhere_rawPKh15ScoringParams_dP11ScoreResultj_param_2];
	ld.param.u32 	%r21, [_Z18score_anywhere_rawPKh15ScoringParams_dP11ScoreResultj_param_3];
	cvta.to.global.u64 	%rd1, %rd6;
	add.u64 	%rd2, %SPL, 0;
	st.local.u32 	[%rd2], %r20;
	st.local.u32 	[%rd2+4], %r19;
	st.local.u32 	[%rd2+8], %r18;
	st.local.u32 	[%rd2+12], %r17;
	st.local.u32 	[%rd2+16], %r16;
	st.local.u32 	[%rd2+20], %r15;
	st.local.u32 	[%rd2+24], %r14;
	st.local.u32 	[%rd2+28], %r13;
	st.local.u32 	[%rd2+32], %r12;
	st.local.u32 	[%rd2+36], %r11;
	st.local.u32 	[%rd2+40], %r1;
	st.local.u32 	[%rd2+44], %r10;
	st.local.u32 	[%rd2+48], %r9;
	st.local.u32 	[%rd2+52], %r2;
	mov.u32 	%r22, %ctaid.x;
	mov.u32 	%r23, %ntid.x;
	mov.u32 	%r24, %tid.x;
	mad.lo.s32 	%r3, %r22, %r23, %r24;
	setp.ge.u32 	%p6, %r3, %r21;
	@%p6 bra 	$L__BB3_14;
	cvta.to.global.u64 	%rd3, %rd5;
	setp.gt.u32 	%p7, %r1, 32;
	@%p7 bra 	$L__BB3_14;
	mul.wide.u32 	%rd8, %r3, 32;
	add.s64 	%rd4, %rd3, %rd8;
	sub.s32 	%r4, 33, %r1;
	mov.b32 	%r29, 0;
$L__BB3_3:
	setp.eq.s32 	%p9, %r1, 0;
	mov.pred 	%p19, 0;
	@%p9 bra 	$L__BB3_10;
	mov.b32 	%r30, 0;
$L__BB3_5:
	setp.eq.s32 	%p10, %r2, 0;
	add.s32 	%r27, %r30, %r29;
	cvt.u64.u32 	%rd9, %r27;
	add.s64 	%rd10, %rd4, %rd9;
	ld.global.nc.u8 	%rs3, [%rd10];
	cvt.u16.u8 	%rs1, %rs3;
	cvt.u64.u32 	%rd11, %r30;
	add.s64 	%rd12, %rd2, %rd11;
	ld.local.u8 	%rs2, [%rd12];
	@%p10 bra 	$L__BB3_7;
	and.b16  	%rs5, %rs1, 255;
	setp.eq.s16 	%p18, %rs5, %rs2;
	bra.uni 	$L__BB3_8;
$L__BB3_7:
	add.s16 	%rs6, %rs1, -65;
	and.b16  	%rs7, %rs6, 255;
	setp.lt.u16 	%p11, %rs7, 26;
	add.s16 	%rs8, %rs1, 32;
	selp.b16 	%rs9, %rs8, %rs1, %p11;
	and.b16  	%rs10, %rs9, 255;
	add.s16 	%rs11, %rs2, -65;
	and.b16  	%rs12, %rs11, 255;
	setp.lt.u16 	%p12, %rs12, 26;
	add.s16 	%rs13, %rs2, 32;
	selp.b16 	%rs14, %rs13, %rs2, %p12;
	and.b16  	%rs15, %rs14, 255;
	setp.eq.s16 	%p18, %rs10, %rs15;
$L__BB3_8:
	add.s32 	%r30, %r30, 1;
	setp.lt.u32 	%p13, %r30, %r1;
	and.pred  	%p14, %p13, %p18;
	@%p14 bra 	$L__BB3_5;
	not.pred 	%p19, %p18;
$L__BB3_10:
	add.s32 	%r29, %r29, 1;
	setp.lt.u32 	%p15, %r29, %r4;
	and.pred  	%p16, %p15, %p19;
	@%p16 bra 	$L__BB3_3;
	@%p19 bra 	$L__BB3_14;
	atom.global.max.u32 	%r28, [%rd1], %r1;
	setp.le.u32 	%p17, %r1, %r28;
	@%p17 bra 	$L__BB3_14;
	st.global.u32 	[%rd1+4], %r3;
	ld.global.nc.u8 	%rs16, [%rd4];
	cvt.u16.u8 	%rs17, %rs16;
	st.global.u8 	[%rd1+8], %rs17;
	ld.global.nc.u8 	%rs18, [%rd4+1];
	cvt.u16.u8 	%rs19, %rs18;
	st.global.u8 	[%rd1+9], %rs19;
	ld.global.nc.u8 	%rs20, [%rd4+2];
	cvt.u16.u8 	%rs21, %rs20;
	st.global.u8 	[%rd1+10], %rs21;
	ld.global.nc.u8 	%rs22, [%rd4+3];
	cvt.u16.u8 	%rs23, %rs22;
	st.global.u8 	[%rd1+11], %rs23;
	ld.global.nc.u8 	%rs24, [%rd4+4];
	cvt.u16.u8 	%rs25, %rs24;
	st.global.u8 	[%rd1+12], %rs25;
	ld.global.nc.u8 	%rs26, [%rd4+5];
	cvt.u16.u8 	%rs27, %rs26;
	st.global.u8 	[%rd1+13], %rs27;
	ld.global.nc.u8 	%rs28, [%rd4+6];
	cvt.u16.u8 	%rs29, %rs28;
	st.global.u8 	[%rd1+14], %rs29;
	ld.global.nc.u8 	%rs30, [%rd4+7];
	cvt.u16.u8 	%rs31, %rs30;
	st.global.u8 	[%rd1+15], %rs31;
	ld.global.nc.u8 	%rs32, [%rd4+8];
	cvt.u16.u8 	%rs33, %rs32;
	st.global.u8 	[%rd1+16], %rs33;
	ld.global.nc.u8 	%rs34, [%rd4+9];
	cvt.u16.u8 	%rs35, %rs34;
	st.global.u8 	[%rd1+17], %rs35;
	ld.global.nc.u8 	%rs36, [%rd4+10];
	cvt.u16.u8 	%rs37, %rs36;
	st.global.u8 	[%rd1+18], %rs37;
	ld.global.nc.u8 	%rs38, [%rd4+11];
	cvt.u16.u8 	%rs39, %rs38;
	st.global.u8 	[%rd1+19], %rs39;
	ld.global.nc.u8 	%rs40, [%rd4+12];
	cvt.u16.u8 	%rs41, %rs40;
	st.global.u8 	[%rd1+20], %rs41;
	ld.global.nc.u8 	%rs42, [%rd4+13];
	cvt.u16.u8 	%rs43, %rs42;
	st.global.u8 	[%rd1+21], %rs43;
	ld.global.nc.u8 	%rs44, [%rd4+14];
	cvt.u16.u8 	%rs45, %rs44;
	st.global.u8 	[%rd1+22], %rs45;
	ld.global.nc.u8 	%rs46, [%rd4+15];
	cvt.u16.u8 	%rs47, %rs46;
	st.global.u8 	[%rd1+23], %rs47;
	ld.global.nc.u8 	%rs48, [%rd4+16];
	cvt.u16.u8 	%rs49, %rs48;
	st.global.u8 	[%rd1+24], %rs49;
	ld.global.nc.u8 	%rs50, [%rd4+17];
	cvt.u16.u8 	%rs51, %rs50;
	st.global.u8 	[%rd1+25], %rs51;
	ld.global.nc.u8 	%rs52, [%rd4+18];
	cvt.u16.u8 	%rs53, %rs52;
	st.global.u8 	[%rd1+26], %rs53;
	ld.global.nc.u8 	%rs54, [%rd4+19];
	cvt.u16.u8 	%rs55, %rs54;
	st.global.u8 	[%rd1+27], %rs55;
	ld.global.nc.u8 	%rs56, [%rd4+20];
	cvt.u16.u8 	%rs57, %rs56;
	st.global.u8 	[%rd1+28], %rs57;
	ld.global.nc.u8 	%rs58, [%rd4+21];
	cvt.u16.u8 	%rs59, %rs58;
	st.global.u8 	[%rd1+29], %rs59;
	ld.global.nc.u8 	%rs60, [%rd4+22];
	cvt.u16.u8 	%rs61, %rs60;
	st.global.u8 	[%rd1+30], %rs61;
	ld.global.nc.u8 	%rs62, [%rd4+23];
	cvt.u16.u8 	%rs63, %rs62;
	st.global.u8 	[%rd1+31], %rs63;
	ld.global.nc.u8 	%rs64, [%rd4+24];
	cvt.u16.u8 	%rs65, %rs64;
	st.global.u8 	[%rd1+32], %rs65;
	ld.global.nc.u8 	%rs66, [%rd4+25];
	cvt.u16.u8 	%rs67, %rs66;
	st.global.u8 	[%rd1+33], %rs67;
	ld.global.nc.u8 	%rs68, [%rd4+26];
	cvt.u16.u8 	%rs69, %rs68;
	st.global.u8 	[%rd1+34], %rs69;
	ld.global.nc.u8 	%rs70, [%rd4+27];
	cvt.u16.u8 	%rs71, %rs70;
	st.global.u8 	[%rd1+35], %rs71;
	ld.global.nc.u8 	%rs72, [%rd4+28];
	cvt.u16.u8 	%rs73, %rs72;
	st.global.u8 	[%rd1+36], %rs73;
	ld.global.nc.u8 	%rs74, [%rd4+29];
	cvt.u16.u8 	%rs75, %rs74;
	st.global.u8 	[%rd1+37], %rs75;
	ld.global.nc.u8 	%rs76, [%rd4+30];
	cvt.u16.u8 	%rs77, %rs76;
	st.global.u8 	[%rd1+38], %rs77;
	ld.global.nc.u8 	%rs78, [%rd4+31];
	cvt.u16.u8 	%rs79, %rs78;
	st.global.u8 	[%rd1+39], %rs79;
$L__BB3_14:
	ret;

}


// ===== COMPILED SASS (sm_100) =====

	.target	sm_100

	.elftype	@"ET_EXEC"


//--------------------- .note.nv.tkinfo           --------------------------
	.section	.note.nv.tkinfo,"",@"SHT_NOTE"
	.sectionflags	@"SHF_NOTE_NV_TKINFO"
	.tkinfo
        /*0018*/ 	.word	0x00000002
        /*0030*/ 	.string	""
        /*0030*/ 	.string	"ptxas"
        /*0030*/ 	.string	"Cuda compilation tools, release 13.0, V13.0.88"
        /*0030*/ 	.string	"Build cuda_13.0.r13.0/compiler.36424714_0"
        /*0030*/ 	.string	"-arch sm_100 -m 64 "



//--------------------- .note.nv.cuinfo           --------------------------
	.section	.note.nv.cuinfo,"",@"SHT_NOTE"
	.sectionflags	@"SHF_NOTE_NV_CUINFO"
        /*0018*/ 	.short	0x0002
        /*001a*/ 	.short	0x0064
        /*001c*/ 	.short	0x0082
	.zero		2


//--------------------- .nv.info                  --------------------------
	.section	.nv.info,"",@"SHT_CUDA_INFO"
	.align	4


	//----- nvinfo : EIATTR_REGCOUNT
	.align		4
        /*0000*/ 	.byte	0x04, 0x2f
        /*0002*/ 	.short	(.L_1 - .L_0)
	.align		4
.L_0:
        /*0004*/ 	.word	index@(_Z16score_suffix_hexPKh15ScoringParams_dP11ScoreResultj)
        /*0008*/ 	.word	0x00000020


	//----- nvinfo : EIATTR_FRAME_SIZE
	.align		4
.L_1:
        /*000c*/ 	.byte	0x04, 0x11
        /*000e*/ 	.short	(.L_3 - .L_2)
	.align		4
.L_2:
        /*0010*/ 	.word	index@(_Z16score_suffix_hexPKh15ScoringParams_dP11ScoreResultj)
        /*0014*/ 	.word	0x00000038


	//----- nvinfo : EIATTR_REGCOUNT
	.align		4
.L_3:
        /*0018*/ 	.byte	0x04, 0x2f
        /*001a*/ 	.short	(.L_5 - .L_4)
	.align		4
.L_4:
        /*001c*/ 	.word	index@(_Z18score_anywhere_hexPKh15ScoringParams_dP11ScoreResultj)
        /*0020*/ 	.word	0x00000020


	//----- nvinfo : EIATTR_FRAME_SIZE
	.align		4
.L_5:
        /*0024*/ 	.byte	0x04, 0x11
        /*0026*/ 	.short	(.L_7 - .L_6)
	.align		4
.L_6:
        /*0028*/ 	.word	index@(_Z18score_anywhere_hexPKh15ScoringParams_dP11ScoreResultj)
        /*002c*/ 	.word	0x00000060


	//----- nvinfo : EIATTR_REGCOUNT
	.align		4
.L_7:
        /*0030*/ 	.byte	0x04, 0x2f
        /*0032*/ 	.short	(.L_9 - .L_8)
	.align		4
.L_8:
        /*0034*/ 	.word	index@(_Z16score_suffix_rawPKh15ScoringParams_dP11ScoreResultj)
        /*0038*/ 	.word	0x00000020


	//----- nvinfo : EIATTR_FRAME_SIZE
	.align		4
.L_9:
        /*003c*/ 	.byte	0x04, 0x11
        /*003e*/ 	.short	(.L_11 - .L_10)
	.align		4
.L_10:
        /*0040*/ 	.word	index@(_Z16score_suffix_rawPKh15ScoringParams_dP11ScoreResultj)
        /*0044*/ 	.word	0x00000038


	//----- nvinfo : EIATTR_REGCOUNT
	.align		4
.L_11:
        /*0048*/ 	.byte	0x04, 0x2f
        /*004a*/ 	.short	(.L_13 - .L_12)
	.align		4
.L_12:
        /*004c*/ 	.word	index@(_Z18score_anywhere_rawPKh15ScoringParams_dP11ScoreResultj)
        /*0050*/ 	.word	0x00000020


	//----- nvinfo : EIATTR_FRAME_SIZE
	.align		4
.L_13:
        /*0054*/ 	.byte	0x04, 0x11
        /*0056*/ 	.short	(.L_15 - .L_14)
	.align		4
.L_14:
        /*0058*/ 	.word	index@(_Z18score_anywhere_rawPKh15ScoringParams_dP11ScoreResultj)
        /*005c*/ 	.word	0x00000038


	//----- nvinfo : EIATTR_MIN_STACK_SIZE
	.align		4
.L_15:
        /*0060*/ 	.byte	0x04, 0x12
        /*0062*/ 	.short	(.L_17 - .L_16)
	.align		4
.L_16:
        /*0064*/ 	.word	index@(_Z18score_anywhere_rawPKh15ScoringParams_dP11ScoreResultj)
        /*0068*/ 	.word	0x00000038


	//----- nvinfo : EIATTR_MIN_STACK_SIZE
	.align		4
.L_17:
        /*006c*/ 	.byte	0x04, 0x12
        /*006e*/ 	.short	(.L_19 - .L_18)
	.align		4
.L_18:
        /*0070*/ 	.word	index@(_Z16score_suffix_rawPKh15ScoringParams_dP11ScoreResultj)
        /*0074*/ 	.word	0x00000038


	//----- nvinfo : EIATTR_MIN_STACK_SIZE
	.align		4
.L_19:
        /*0078*/ 	.byte	0x04, 0x12
        /*007a*/ 	.short	(.L_21 - .L_20)
	.align		4
.L_20:
        /*007c*/ 	.word	index@(_Z18score_anywhere_hexPKh15ScoringParams_dP11ScoreResultj)
        /*0080*/ 	.word	0x00000060


	//----- nvinfo : EIATTR_MIN_STACK_SIZE
	.align		4
.L_21:
        /*0084*/ 	.byte	0x04, 0x12
        /*0086*/ 	.short	(.L_23 - .L_22)
	.align		4
.L_22:
        /*0088*/ 	.word	index@(_Z16score_suffix_hexPKh15ScoringParams_dP11ScoreResultj)
        /*008c*/ 	.word	0x00000038
.L_23:


//--------------------- .nv.compat                --------------------------
	.section	.nv.compat,"",@"SHT_CUDA_COMPAT_INFO"
	.align	4
        /*0000*/ 	.byte	0x02, 0x09, 0x00, 0x00, 0x02, 0x02, 0x01, 0x00, 0x02, 0x05, 0x05, 0x00, 0x03, 0x07, 0x01, 0x01
        /*0010*/ 	.byte	0x02, 0x03, 0x00, 0x00, 0x02, 0x06, 0x01, 0x00, 0x04, 0x0b, 0x08, 0x00, 0x09, 0x00, 0x00, 0x00
        /*0020*/ 	.byte	0x00, 0x00, 0x00, 0x00


//--------------------- .nv.info._Z18score_anywhere_rawPKh15ScoringParams_dP11ScoreResultj --------------------------
	.section	.nv.info._Z18score_anywhere_rawPKh15ScoringParams_dP11ScoreResultj,"",@"SHT_CUDA_INFO"
	.sectionflags	@""
	.align	4


	//----- nvinfo : EIATTR_CUDA_API_VERSION
	.align		4
        /*0000*/ 	.byte	0x04, 0x37
        /*0002*/ 	.short	(.L_25 - .L_24)
.L_24:
        /*0004*/ 	.word	0x00000082


	//----- nvinfo : EIATTR_KPARAM_INFO
	.align		4
.L_25:
        /*0008*/ 	.byte	0x04, 0x17
        /*000a*/ 	.short	(.L_27 - .L_26)
.L_26:
        /*000c*/ 	.word	0x00000000
        /*0010*/ 	.short	0x0003
        /*0012*/ 	.short	0x0048
        /*0014*/ 	.byte	0x00, 0xf0, 0x11, 0x00


	//----- nvinfo : EIATTR_KPARAM_INFO
	.align		4
.L_27:
        /*0018*/ 	.byte	0x04, 0x17
        /*001a*/ 	.short	(.L_29 - .L_28)
.L_28:
        /*001c*/ 	.word	0x00000000
        /*0020*/ 	.short	0x0002
        /*0022*/ 	.short	0x0040
        /*0024*/ 	.byte	0x00, 0xf5, 0x21, 0x00


	//----- nvinfo : EIATTR_KPARAM_INFO
	.align		4
.L_29:
        /*0028*/ 	.byte	0x04, 0x17
        /*002a*/ 	.short	(.L_31 - .L_30)
.L_30:
        /*002c*/ 	.word	0x00000000
        /*0030*/ 	.short	0x0001
        /*0032*/ 	.short	0x0008
        /*0034*/ 	.byte	0x00, 0xf0, 0xe1, 0x00


	//----- nvinfo : EIATTR_KPARAM_INFO
	.align		4
.L_31:
        /*0038*/ 	.byte	0x04, 0x17
        /*003a*/ 	.short	(.L_33 - .L_32)
.L_32:
        /*003c*/ 	.word	0x00000000
        /*0040*/ 	.short	0x0000
        /*0042*/ 	.short	0x0000
        /*0044*/ 	.byte	0x00, 0xf5, 0x21, 0x00


	//----- nvinfo : EIATTR_SPARSE_MMA_MASK
	.align		4
.L_33:
        /*0048*/ 	.byte	0x03, 0x50
        /*004a*/ 	.short	0x0000


	//----- nvinfo : EIATTR_MAXREG_COUNT
	.align		4
        /*004c*/ 	.byte	0x03, 0x1b
        /*004e*/ 	.short	0x00ff


	//----- nvinfo : EIATTR_MERCURY_ISA_VERSION
	.align		4
        /*0050*/ 	.byte	0x03, 0x5f
        /*0052*/ 	.short	0x0101


	//----- nvinfo : EIATTR_VRC_CTA_INIT_COUNT
	.align		4
        /*0054*/ 	.byte	0x02, 0x4a
	.zero		1
	.zero		1


	//----- nvinfo : EIATTR_EXIT_INSTR_OFFSETS
	.align		4
        /*0058*/ 	.byte	0x04, 0x1c
        /*005a*/ 	.short	(.L_35 - .L_34)


	//   ....[0]....
.L_34:
        /*005c*/ 	.word	0x00000160


	//   ....[1]....
        /*0060*/ 	.word	0x00000180


	//   ....[2]....
        /*0064*/ 	.word	0x00000460


	//   ....[3]....
        /*0068*/ 	.word	0x000004b0


	//   ....[4]....
        /*006c*/ 	.word	0x000008d0


	//----- nvinfo : EIATTR_CRS_STACK_SIZE
	.align		4
.L_35:
        /*0070*/ 	.byte	0x04, 0x1e
        /*0072*/ 	.short	(.L_37 - .L_36)
.L_36:
        /*0074*/ 	.word	0x00000000


	//----- nvinfo : EIATTR_CBANK_PARAM_SIZE
	.align		4
.L_37:
        /*0078*/ 	.byte	0x03, 0x19
        /*007a*/ 	.short	0x004c


	//----- nvinfo : EIATTR_PARAM_CBANK
	.align		4
        /*007c*/ 	.byte	0x04, 0x0a
        /*007e*/ 	.short	(.L_39 - .L_38)
	.align		4
.L_38:
        /*0080*/ 	.word	index@(.nv.constant0._Z18score_anywhere_rawPKh15ScoringParams_dP11ScoreResultj)
        /*0084*/ 	.short	0x0380
        /*0086*/ 	.short	0x004c


	//----- nvinfo : EIATTR_SW_WAR
	.align		4
.L_39:
        /*0088*/ 	.byte	0x04, 0x36
        /*008a*/ 	.short	(.L_41 - .L_40)
.L_40:
        /*008c*/ 	.word	0x00000008
.L_41:


//--------------------- .nv.info._Z16score_suffix_rawPKh15ScoringParams_dP11ScoreResultj --------------------------
	.section	.nv.info._Z16score_suffix_rawPKh15ScoringParams_dP11ScoreResultj,"",@"SHT_CUDA_INFO"
	.sectionflags	@""
	.align	4


	//----- nvinfo : EIATTR_CUDA_API_VERSION
	.align		4
        /*0000*/ 	.byte	0x04, 0x37
        /*0002*/ 	.short	(.L_43 - .L_42)
.L_42:
        /*0004*/ 	.word	0x00000082


	//----- nvinfo : EIATTR_KPARAM_INFO
	.align		4
.L_43:
        /*0008*/ 	.byte	0x04, 0x17
        /*000a*/ 	.short	(.L_45 - .L_44)
.L_44:
        /*000c*/ 	.word	0x00000000
        /*0010*/ 	.short	0x0003
        /*0012*/ 	.short	0x0048
        /*0014*/ 	.byte	0x00, 0xf0, 0x11, 0x00


	//----- nvinfo : EIATTR_KPARAM_INFO
	.align		4
.L_45:
        /*0018*/ 	.byte	0x04, 0x17
        /*001a*/ 	.short	(.L_47 - .L_46)
.L_46:
        /*001c*/ 	.word	0x00000000
        /*0020*/ 	.short	0x0002
        /*0022*/ 	.short	0x0040
        /*0024*/ 	.byte	0x00, 0xf5, 0x21, 0x00


	//----- nvinfo : EIATTR_KPARAM_INFO
	.align		4
.L_47:
        /*0028*/ 	.byte	0x04, 0x17
        /*002a*/ 	.short	(.L_49 - .L_48)
.L_48:
        /*002c*/ 	.word	0x00000000
        /*0030*/ 	.short	0x0001
        /*0032*/ 	.short	0x0008
        /*0034*/ 	.byte	0x00, 0xf0, 0xe1, 0x00


	//----- nvinfo : EIATTR_KPARAM_INFO
	.align		4
.L_49:
        /*0038*/ 	.byte	0x04, 0x17
        /*003a*/ 	.short	(.L_51 - .L_50)
.L_50:
        /*003c*/ 	.word	0x00000000
        /*0040*/ 	.short	0x0000
        /*0042*/ 	.short	0x0000
        /*0044*/ 	.byte	0x00, 0xf5, 0x21, 0x00


	//----- nvinfo : EIATTR_SPARSE_MMA_MASK
	.align		4
.L_51:
        /*0048*/ 	.byte	0x03, 0x50
        /*004a*/ 	.short	0x0000


	//----- nvinfo : EIATTR_MAXREG_COUNT
	.align		4
        /*004c*/ 	.byte	0x03, 0x1b
        /*004e*/ 	.short	0x00ff


	//----- nvinfo : EIATTR_MERCURY_ISA_VERSION
	.align		4
        /*0050*/ 	.byte	0x03, 0x5f
        /*0052*/ 	.short	0x0101


	//----- nvinfo : EIATTR_VRC_CTA_INIT_COUNT
	.align		4
        /*0054*/ 	.byte	0x02, 0x4a
	.zero		1
	.zero		1


	//----- nvinfo : EIATTR_EXIT_INSTR_OFFSETS
	.align		4
        /*0058*/ 	.byte	0x04, 0x1c
        /*005a*/ 	.short	(.L_53 - .L_52)


	//   ....[0]....
.L_52:
        /*005c*/ 	.word	0x00000160


	//   ....[1]....
        /*0060*/ 	.word	0x00000420


	//   ....[2]....
        /*0064*/ 	.word	0x00000460


	//   ....[3]....
        /*0068*/ 	.word	0x00000880


	//----- nvinfo : EIATTR_CRS_STACK_SIZE
	.align		4
.L_53:
        /*006c*/ 	.byte	0x04, 0x1e
        /*006e*/ 	.short	(.L_55 - .L_54)
.L_54:
        /*0070*/ 	.word	0x00000000


	//----- nvinfo : EIATTR_CBANK_PARAM_SIZE
	.align		4
.L_55:
        /*0074*/ 	.byte	0x03, 0x19
        /*0076*/ 	.short	0x004c


	//----- nvinfo : EIATTR_PARAM_CBANK
	.align		4
        /*0078*/ 	.byte	0x04, 0x0a
        /*007a*/ 	.short	(.L_57 - .L_56)
	.align		4
.L_56:
        /*007c*/ 	.word	index@(.nv.constant0._Z16score_suffix_rawPKh15ScoringParams_dP11ScoreResultj)
        /*0080*/ 	.short	0x0380
        /*0082*/ 	.short	0x004c


	//----- nvinfo : EIATTR_SW_WAR
	.align		4
.L_57:
        /*0084*/ 	.byte	0x04, 0x36
        /*0086*/ 	.short	(.L_59 - .L_58)
.L_58:
        /*0088*/ 	.word	0x00000008
.L_59:


//--------------------- .nv.info._Z18score_anywhere_hexPKh15ScoringParams_dP11ScoreResultj --------------------------
	.section	.nv.info._Z18score_anywhere_hexPKh15ScoringParams_dP11ScoreResultj,"",@"SHT_CUDA_INFO"
	.sectionflags	@""
	.align	4


	//----- nvinfo : EIATTR_CUDA_API_VERSION
	.align		4
        /*0000*/ 	.byte	0x04, 0x37
        /*0002*/ 	.short	(.L_61 - .L_60)
.L_60:
        /*0004*/ 	.word	0x00000082


	//----- nvinfo : EIATTR_KPARAM_INFO
	.align		4
.L_61:
        /*0008*/ 	.byte	0x04, 0x17
        /*000a*/ 	.short	(.L_63 - .L_62)
.L_62:
        /*000c*/ 	.word	0x00000000
        /*0010*/ 	.short	0x0003
        /*0012*/ 	.short	0x0048
        /*0014*/ 	.byte	0x00, 0xf0, 0x11, 0x00


	//----- nvinfo : EIATTR_KPARAM_INFO
	.align		4
.L_63:
        /*0018*/ 	.byte	0x04, 0x17
        /*001a*/ 	.short	(.L_65 - .L_64)
.L_64:
        /*001c*/ 	.word	0x00000000
        /*0020*/ 	.short	0x0002
        /*0022*/ 	.short	0x0040
        /*0024*/ 	.byte	0x00, 0xf5, 0x21, 0x00


	//----- nvinfo : EIATTR_KPARAM_INFO
	.align		4
.L_65:
        /*0028*/ 	.byte	0x04, 0x17
        /*002a*/ 	.short	(.L_67 - .L_66)
.L_66:
        /*002c*/ 	.word	0x00000000
        /*0030*/ 	.short	0x0001
        /*0032*/ 	.short	0x0008
        /*0034*/ 	.byte	0x00, 0xf0, 0xe1, 0x00


	//----- nvinfo : EIATTR_KPARAM_INFO
	.align		4
.L_67:
        /*0038*/ 	.byte	0x04, 0x17
        /*003a*/ 	.short	(.L_69 - .L_68)
.L_68:
        /*003c*/ 	.word	0x00000000
        /*0040*/ 	.short	0x0000
        /*0042*/ 	.short	0x0000
        /*0044*/ 	.byte	0x00, 0xf5, 0x21, 0x00


	//----- nvinfo : EIATTR_SPARSE_MMA_MASK
	.align		4
.L_69:
        /*0048*/ 	.byte	0x03, 0x50
        /*004a*/ 	.short	0x0000


	//----- nvinfo : EIATTR_MAXREG_COUNT
	.align		4
        /*004c*/ 	.byte	0x03, 0x1b
        /*004e*/ 	.short	0x00ff


	//----- nvinfo : EIATTR_MERCURY_ISA_VERSION
	.align		4
        /*0050*/ 	.byte	0x03, 0x5f
        /*0052*/ 	.short	0x0101


	//----- nvinfo : EIATTR_VRC_CTA_INIT_COUNT
	.align		4
        /*0054*/ 	.byte	0x02, 0x4a
	.zero		1
	.zero		1


	//----- nvinfo : EIATTR_EXIT_INSTR_OFFSETS
	.align		4
        /*0058*/ 	.byte	0x04, 0x1c
        /*005a*/ 	.short	(.L_71 - .L_70)


	//   ....[0]....
.L_70:
        /*005c*/ 	.word	0x00000160


	//   ....[1]....
        /*0060*/ 	.word	0x000011a0


	//   ....[2]....
        /*0064*/ 	.word	0x00001430


	//   ....[3]....
        /*0068*/ 	.word	0x00001480


	//   ....[4]....
        /*006c*/ 	.word	0x000015e0


	//----- nvinfo : EIATTR_CRS_STACK_SIZE
	.align		4
.L_71:
        /*0070*/ 	.byte	0x04, 0x1e
        /*0072*/ 	.short	(.L_73 - .L_72)
.L_72:
        /*0074*/ 	.word	0x00000000


	//----- nvinfo : EIATTR_CBANK_PARAM_SIZE
	.align		4
.L_73:
        /*0078*/ 	.byte	0x03, 0x19
        /*007a*/ 	.short	0x004c


	//----- nvinfo : EIATTR_PARAM_CBANK
	.align		4
        /*007c*/ 	.byte	0x04, 0x0a
        /*007e*/ 	.short	(.L_75 - .L_74)
	.align		4
.L_74:
        /*0080*/ 	.word	index@(.nv.constant0._Z18score_anywhere_hexPKh15ScoringParams_dP11ScoreResultj)
        /*0084*/ 	.short	0x0380
        /*0086*/ 	.short	0x004c


	//----- nvinfo : EIATTR_SW_WAR
	.align		4
.L_75:
        /*0088*/ 	.byte	0x04, 0x36
        /*008a*/ 	.short	(.L_77 - .L_76)
.L_76:
        /*008c*/ 	.word	0x00000008
.L_77:


//--------------------- .nv.info._Z16score_suffix_hexPKh15ScoringParams_dP11ScoreResultj --------------------------
	.section	.nv.info._Z16score_suffix_hexPKh15ScoringParams_dP11ScoreResultj,"",@"SHT_CUDA_INFO"
	.sectionflags	@""
	.align	4


	//----- nvinfo : EIATTR_CUDA_API_VERSION
	.align		4
        /*0000*/ 	.byte	0x04, 0x37
        /*0002*/ 	.short	(.L_79 - .L_78)
.L_78:
        /*0004*/ 	.word	0x00000082


	//----- nvinfo : EIATTR_KPARAM_INFO
	.align		4
.L_79:
        /*0008*/ 	.byte	0x04, 0x17
        /*000a*/ 	.short	(.L_81 - .L_80)
.L_80:
        /*000c*/ 	.word	0x00000000
        /*0010*/ 	.short	0x0003
        /*0012*/ 	.short	0x0048
        /*0014*/ 	.byte	0x00, 0xf0, 0x11, 0x00


	//----- nvinfo : EIATTR_KPARAM_INFO
	.align		4
.L_81:
        /*0018*/ 	.byte	0x04, 0x17
        /*001a*/ 	.short	(.L_83 - .L_82)
.L_82:
        /*001c*/ 	.word	0x00000000
        /*0020*/ 	.short	0x0002
        /*0022*/ 	.short	0x0040
        /*0024*/ 	.byte	0x00, 0xf5, 0x21, 0x00


	//----- nvinfo : EIATTR_KPARAM_INFO
	.align		4
.L_83:
        /*0028*/ 	.byte	0x04, 0x17
        /*002a*/ 	.short	(.L_85 - .L_84)
.L_84:
        /*002c*/ 	.word	0x00000000
        /*0030*/ 	.short	0x0001
        /*0032*/ 	.short	0x0008
        /*0034*/ 	.byte	0x00, 0xf0, 0xe1, 0x00


	//----- nvinfo : EIATTR_KPARAM_INFO
	.align		4
.L_85:
        /*0038*/ 	.byte	0x04, 0x17
        /*003a*/ 	.short	(.L_87 - .L_86)
.L_86:
        /*003c*/ 	.word	0x00000000
        /*0040*/ 	.short	0x0000
        /*0042*/ 	.short	0x0000
        /*0044*/ 	.byte	0x00, 0xf5, 0x21, 0x00


	//----- nvinfo : EIATTR_SPARSE_MMA_MASK
	.align		4
.L_87:
        /*0048*/ 	.byte	0x03, 0x50
        /*004a*/ 	.short	0x0000


	//----- nvinfo : EIATTR_MAXREG_COUNT
	.align		4
        /*004c*/ 	.byte	0x03, 0x1b
        /*004e*/ 	.short	0x00ff


	//----- nvinfo : EIATTR_MERCURY_ISA_VERSION
	.align		4
        /*0050*/ 	.byte	0x03, 0x5f
        /*0052*/ 	.short	0x0101


	//----- nvinfo : EIATTR_VRC_CTA_INIT_COUNT
	.align		4
        /*0054*/ 	.byte	0x02, 0x4a
	.zero		1
	.zero		1


	//----- nvinfo : EIATTR_EXIT_INSTR_OFFSETS
	.align		4
        /*0058*/ 	.byte	0x04, 0x1c
        /*005a*/ 	.short	(.L_89 - .L_88)


	//   ....[0]....
.L_88:
        /*005c*/ 	.word	0x00000160


	//   ....[1]....
        /*0060*/ 	.word	0x000004c0


	//   ....[2]....
        /*0064*/ 	.word	0x00000500


	//   ....[3]....
        /*0068*/ 	.word	0x000007a0


	//----- nvinfo : EIATTR_CRS_STACK_SIZE
	.align		4
.L_89:
        /*006c*/ 	.byte	0x04, 0x1e
        /*006e*/ 	.short	(.L_91 - .L_90)
.L_90:
        /*0070*/ 	.word	0x00000000


	//----- nvinfo : EIATTR_CBANK_PARAM_SIZE
	.align		4
.L_91:
        /*0074*/ 	.byte	0x03, 0x19
        /*0076*/ 	.short	0x004c


	//----- nvinfo : EIATTR_PARAM_CBANK
	.align		4
        /*0078*/ 	.byte	0x04, 0x0a
        /*007a*/ 	.short	(.L_93 - .L_92)
	.align		4
.L_92:
        /*007c*/ 	.word	index@(.nv.constant0._Z16score_suffix_hexPKh15ScoringParams_dP11ScoreResultj)
        /*0080*/ 	.short	0x0380
        /*0082*/ 	.short	0x004c


	//----- nvinfo : EIATTR_SW_WAR
	.align		4
.L_93:
        /*0084*/ 	.byte	0x04, 0x36
        /*0086*/ 	.short	(.L_95 - .L_94)
.L_94:
        /*0088*/ 	.word	0x00000008
.L_95:


//--------------------- .nv.callgraph             --------------------------
	.section	.nv.callgraph,"",@"SHT_CUDA_CALLGRAPH"
	.align	4
	.sectionentsize	8
	.align		4
        /*0000*/ 	.word	0x00000000
	.align		4
        /*0004*/ 	.word	0xffffffff
	.align		4
        /*0008*/ 	.word	0x00000000
	.align		4
        /*000c*/ 	.word	0xfffffffe
	.align		4
        /*0010*/ 	.word	0x00000000
	.align		4
        /*0014*/ 	.word	0xfffffffd
	.align		4
        /*0018*/ 	.word	0x00000000
	.align		4
        /*001c*/ 	.word	0xfffffffc


//--------------------- .text._Z18score_anywhere_rawPKh15ScoringParams_dP11ScoreResultj --------------------------
	.section	.text._Z18score_anywhere_rawPKh15ScoringParams_dP11ScoreResultj,"ax",@progbits
	.align	128
        .global         _Z18score_anywhere_rawPKh15ScoringParams_dP11ScoreResultj
        .type           _Z18score_anywhere_rawPKh15ScoringParams_dP11ScoreResultj,@function
        .size           _Z18score_anywhere_rawPKh15ScoringParams_dP11ScoreResultj,(.L_x_26 - _Z18score_anywhere_rawPKh15ScoringParams_dP11ScoreResultj)
        .other          _Z18score_anywhere_rawPKh15ScoringParams_dP11ScoreResultj,@"STO_CUDA_ENTRY STV_DEFAULT"
_Z18score_anywhere_rawPKh15ScoringParams_dP11ScoreResultj:
.text._Z18score_anywhere_rawPKh15ScoringParams_dP11ScoreResultj:
[----:B------:R-:W0:Y:S01]  /*0000*/  LDC R1, c[0x0][0x37c] ;  /* 0x0000df00ff017b82 */ /* 0x000e220000000800 */
[----:B------:R-:W1:Y:S07]  /*0010*/  S2R R17, SR_TID.X ;  /* 0x0000000000117919 */ /* 0x000e6e0000002100 */
[----:B------:R-:W1:Y:S01]  /*0020*/  S2UR UR4, SR_CTAID.X ;  /* 0x00000000000479c3 */ /* 0x000e620000002500 */
[----:B------:R-:W2:Y:S01]  /*0030*/  LDCU UR5, c[0x0][0x3c8] ;  /* 0x00007900ff0577ac */ /* 0x000ea20008000800 */
[----:B0-----:R-:W-:-:S06]  /*0040*/  VIADD R1, R1, 0xffffffc8 ;  /* 0xffffffc801017836 */ /* 0x001fcc0000000000 */
[----:B------:R-:W1:Y:S08]  /*0050*/  LDC R16, c[0x0][0x360] ;  /* 0x0000d800ff107b82 */ /* 0x000e700000000800 */
[----:B------:R-:W0:Y:S08]  /*0060*/  LDC.64 R2, c[0x0][0x388] ;  /* 0x0000e200ff027b82 */ /* 0x000e300000000a00 */
[----:B------:R-:W3:Y:S08]  /*0070*/  LDC.64 R4, c[0x0][0x390] ;  /* 0x0000e400ff047b82 */ /* 0x000ef00000000a00 */
[----:B------:R-:W4:Y:S01]  /*0080*/  LDC.64 R6, c[0x0][0x398] ;  /* 0x0000e600ff067b82 */ /* 0x000f220000000a00 */
[----:B-1----:R-:W-:-:S05]  /*0090*/  IMAD R16, R16, UR4, R17 ;  /* 0x0000000410107c24 */ /* 0x002fca000f8e0211 */
[----:B--2---:R-:W-:Y:S02]  /*00a0*/  ISETP.GE.U32.AND P0, PT, R16, UR5, PT ;  /* 0x0000000510007c0c */ /* 0x004fe4000bf06070 */
[----:B------:R-:W1:Y:S01]  /*00b0*/  LDC.64 R8, c[0x0][0x3a0] ;  /* 0x0000e800ff087b82 */ /* 0x000e620000000a00 */
[----:B0-----:R0:W-:Y:S07]  /*00c0*/  STL.64 [R1], R2 ;  /* 0x0000000201007387 */ /* 0x0011ee0000100a00 */
[----:B------:R-:W2:Y:S01]  /*00d0*/  LDC.64 R10, c[0x0][0x3a8] ;  /* 0x0000ea00ff0a7b82 */ /* 0x000ea20000000a00 */
[----:B---3--:R0:W-:Y:S07]  /*00e0*/  STL.64 [R1+0x8], R4 ;  /* 0x0000080401007387 */ /* 0x0081ee0000100a00 */
[----:B------:R-:W3:Y:S01]  /*00f0*/  LDC.64 R14, c[0x0][0x3b8] ;  /* 0x0000ee00ff0e7b82 */ /* 0x000ee20000000a00 */
[----:B----4-:R0:W-:Y:S07]  /*0100*/  STL.64 [R1+0x10], R6 ;  /* 0x0000100601007387 */ /* 0x0101ee0000100a00 */
[----:B------:R-:W4:Y:S01]  /*0110*/  LDC.64 R12, c[0x0][0x3b0] ;  /* 0x0000ec00ff0c7b82 */ /* 0x000f220000000a00 */
[----:B-1----:R0:W-:Y:S04]  /*0120*/  STL.64 [R1+0x18], R8 ;  /* 0x0000180801007387 */ /* 0x0021e80000100a00 */
[----:B--2---:R0:W-:Y:S04]  /*0130*/  STL.64 [R1+0x20], R10 ;  /* 0x0000200a01007387 */ /* 0x0041e80000100a00 */
[----:B---3--:R0:W-:Y:S04]  /*0140*/  STL.64 [R1+0x30], R14 ;  /* 0x0000300e01007387 */ /* 0x0081e80000100a00 */
[----:B----4-:R0:W-:Y:S01]  /*0150*/  STL.64 [R1+0x28], R12 ;  /* 0x0000280c01007387 */ /* 0x0101e20000100a00 */
[----:B------:R-:W-:Y:S05]  /*0160*/  @P0 EXIT ;  /* 0x000000000000094d */ /* 0x000fea0003800000 */
[----:B------:R-:W-:-:S13]  /*0170*/  ISETP.GT.U32.AND P0, PT, R12, 0x20, PT ;  /* 0x000000200c00780c */ /* 0x000fda0003f04070 */
[----:B------:R-:W-:Y:S05]  /*0180*/  @P0 EXIT ;  /* 0x000000000000094d */ /* 0x000fea0003800000 */
[----:B0-----:R-:W0:Y:S01]  /*0190*/  LDC.64 R2, c[0x0][0x380] ;  /* 0x0000e000ff027b82 */ /* 0x001e220000000a00 */
[----:B------:R-:W-:Y:S01]  /*01a0*/  BSSY.RECONVERGENT B0, `(.L_x_0) ;  /* 0x000002b000007945 */ /* 0x000fe20003800200 */
[----:B------:R-:W-:Y:S01]  /*01b0*/  IADD3 R12, PT, PT, -R12, 0x21, RZ ;  /* 0x000000210c0c7810 */ /* 0x000fe20007ffe1ff */
[----:B------:R-:W-:Y:S01]  /*01c0*/  IMAD.MOV.U32 R7, RZ, RZ, RZ ;  /* 0x000000ffff077224 */ /* 0x000fe200078e00ff */
[----:B------:R-:W1:Y:S01]  /*01d0*/  LDCU.64 UR4, c[0x0][0x358] ;  /* 0x00006b00ff0477ac */ /* 0x000e620008000a00 */
[----:B------:R-:W2:Y:S02]  /*01e0*/  LDCU UR7, c[0x0][0x3b0] ;  /* 0x00007600ff0777ac */ /* 0x000ea40008000800 */
[----:B012---:R-:W-:-:S07]  /*01f0*/  IMAD.WIDE.U32 R2, R16, 0x20, R2 ;  /* 0x0000002010027825 */ /* 0x007fce00078e0002 */
.L_x_5:
[----:B------:R-:W0:Y:S01]  /*0200*/  LDCU UR6, c[0x0][0x3b0] ;  /* 0x00007600ff0677ac */ /* 0x000e220008000800 */
[----:B------:R-:W-:Y:S01]  /*0210*/  PLOP3.LUT P0, PT, PT, PT, PT, 0x8, 0x80 ;  /* 0x000000000080781c */ /* 0x000fe20003f0e170 */
[----:B0-----:R-:W-:-:S05]  /*0220*/  IMAD.U32 R11, RZ, RZ, UR6 ;  /* 0x00000006ff0b7e24 */ /* 0x001fca000f8e00ff */
[----:B------:R-:W-:-:S13]  /*0230*/  ISETP.NE.AND P1, PT, R11, RZ, PT ;  /* 0x000000ff0b00720c */ /* 0x000fda0003f25270 */
[----:B------:R-:W-:Y:S05]  /*0240*/  @!P1 BRA `(.L_x_1) ;  /* 0x0000000000749947 */ /* 0x000fea0003800000 */
[----:B------:R-:W0:Y:S01]  /*0250*/  LDCU UR6, c[0x0][0x3bc] ;  /* 0x00007780ff0677ac */ /* 0x000e220008000800 */
[----:B------:R-:W-:Y:S01]  /*0260*/  BSSY.RECONVERGENT B1, `(.L_x_2) ;  /* 0x000001a000017945 */ /* 0x000fe20003800200 */
[----:B------:R-:W-:Y:S01]  /*0270*/  IMAD.MOV.U32 R0, RZ, RZ, RZ ;  /* 0x000000ffff007224 */ /* 0x000fe200078e00ff */
[----:B0-----:R-:W-:-:S13]  /*0280*/  ISETP.NE.AND P1, PT, RZ, UR6, PT ;  /* 0x00000006ff007c0c */ /* 0x001fda000bf25270 */
.L_x_4:
[----:B------:R-:W-:Y:S02]  /*0290*/  IMAD.IADD R5, R0, 0x1, R7 ;  /* 0x0000000100057824 */ /* 0x000fe400078e0207 */
[----:B------:R-:W-:-:S03]  /*02a0*/  IMAD.IADD R9, R1, 0x1, R0 ;  /* 0x0000000101097824 */ /* 0x000fc600078e0200 */
[----:B------:R-:W-:-:S03]  /*02b0*/  IADD3 R4, P0, PT, R2, R5, RZ ;  /* 0x0000000502047210 */ /* 0x000fc60007f1e0ff */
[----:B------:R-:W2:Y:S02]  /*02c0*/  LDL.U8 R9, [R9] ;  /* 0x0000000009097983 */ /* 0x000ea40000100000 */
[----:B------:R-:W-:-:S05]  /*02d0*/  IMAD.X R5, RZ, RZ, R3, P0 ;  /* 0x000000ffff057224 */ /* 0x000fca00000e0603 */
[----:B------:R-:W2:Y:S01]  /*02e0*/  LDG.E.U8.CONSTANT R4, desc[UR4][R4.64] ;  /* 0x0000000404047981 */ /* 0x000ea2000c1e9100 */
[----:B------:R-:W-:Y:S02]  /*02f0*/  IMAD.U32 R11, RZ, RZ, UR7 ;  /* 0x00000007ff0b7e24 */ /* 0x000fe4000f8e00ff */
[----:B------:R-:W-:-:S05]  /*0300*/  VIADD R0, R0, 0x1 ;  /* 0x0000000100007836 */ /* 0x000fca0000000000 */
[----:B------:R-:W-:Y:S02]  /*0310*/  ISETP.LT.U32.AND P2, PT, R0, R11, PT ;  /* 0x0000000b0000720c */ /* 0x000fe40003f41070 */
[----:B--2---:R-:W-:Y:S01]  /*0320*/  @P1 ISETP.EQ.AND P0, PT, R4, R9, PT ;  /* 0x000000090400120c */ /* 0x004fe20003f02270 */
[----:B------:R-:W-:-:S12]  /*0330*/  @P1 BRA `(.L_x_3) ;  /* 0x00000000002c1947 */ /* 0x000fd80003800000 */
[----:B------:R-:W-:Y:S02]  /*0340*/  VIADD R5, R4, 0xffffffbf ;  /* 0xffffffbf04057836 */ /* 0x000fe40000000000 */
[----:B------:R-:W-:-:S03]  /*0350*/  VIADD R6, R9, 0xffffffbf ;  /* 0xffffffbf09067836 */ /* 0x000fc60000000000 */
[----:B------:R-:W-:Y:S02]  /*0360*/  LOP3.LUT R5, R5, 0xff, RZ, 0xc0, !PT ;  /* 0x000000ff05057812 */ /* 0x000fe400078ec0ff */
[----:B------:R-:W-:Y:S02]  /*0370*/  LOP3.LUT R6, R6, 0xff, RZ, 0xc0, !PT ;  /* 0x000000ff06067812 */ /* 0x000fe400078ec0ff */
[----:B------:R-:W-:Y:S02]  /*0380*/  ISETP.GE.U32.AND P0, PT, R5, 0x1a, PT ;  /* 0x0000001a0500780c */ /* 0x000fe40003f06070 */
[----:B------:R-:W-:-:S11]  /*0390*/  ISETP.GE.U32.AND P3, PT, R6, 0x1a, PT ;  /* 0x0000001a0600780c */ /* 0x000fd60003f66070 */
[----:B------:R-:W-:Y:S02]  /*03a0*/  @!P0 VIADD R4, R4, 0x20 ;  /* 0x0000002004048836 */ /* 0x000fe40000000000 */
[----:B------:R-:W-:-:S03]  /*03b0*/  @!P3 VIADD R9, R9, 0x20 ;  /* 0x000000200909b836 */ /* 0x000fc60000000000 */
[----:B------:R-:W-:Y:S02]  /*03c0*/  LOP3.LUT R4, R4, 0xff, RZ, 0xc0, !PT ;  /* 0x000000ff04047812 */ /* 0x000fe400078ec0ff */
[----:B------:R-:W-:-:S04]  /*03d0*/  LOP3.LUT R9, R9, 0xff, RZ, 0xc0, !PT ;  /* 0x000000ff09097812 */ /* 0x000fc800078ec0ff */
[----:B------:R-:W-:-:S13]  /*03e0*/  ISETP.EQ.AND P0, PT, R4, R9, PT ;  /* 0x000000090400720c */ /* 0x000fda0003f02270 */
.L_x_3:
[----:B------:R-:W-:Y:S05]  /*03f0*/  @P0 BRA P2, `(.L_x_4) ;  /* 0xfffffffc00a40947 */ /* 0x000fea000103ffff */
[----:B------:R-:W-:Y:S05]  /*0400*/  BSYNC.RECONVERGENT B1 ;  /* 0x0000000000017941 */ /* 0x000fea0003800200 */
.L_x_2:
[----:B------:R-:W-:-:S13]  /*0410*/  PLOP3.LUT P0, PT, P0, PT, PT, 0x8, 0x80 ;  /* 0x000000000080781c */ /* 0x000fda000070e170 */
.L_x_1:
[----:B------:R-:W-:-:S05]  /*0420*/  VIADD R7, R7, 0x1 ;  /* 0x0000000107077836 */ /* 0x000fca0000000000 */
[----:B------:R-:W-:-:S13]  /*0430*/  ISETP.LT.U32.AND P1, PT, R7, R12, PT ;  /* 0x0000000c0700720c */ /* 0x000fda0003f21070 */
[----:B------:R-:W-:Y:S05]  /*0440*/  @P0 BRA P1, `(.L_x_5) ;  /* 0xfffffffc006c0947 */ /* 0x000fea000083ffff */
[----:B------:R-:W-:Y:S05]  /*0450*/  BSYNC.RECONVERGENT B0 ;  /* 0x0000000000007941 */ /* 0x000fea0003800200 */
.L_x_0:
[----:B------:R-:W-:Y:S05]  /*0460*/  @P0 EXIT ;  /* 0x000000000000094d */ /* 0x000fea0003800000 */
[----:B------:R-:W0:Y:S08]  /*0470*/  LDC R7, c[0x0][0x3b0] ;  /* 0x0000ec00ff077b82 */ /* 0x000e300000000800 */
[----:B------:R-:W0:Y:S02]  /*0480*/  LDC.64 R4, c[0x0][0x3c0] ;  /* 0x0000f000ff047b82 */ /* 0x000e240000000a00 */
[----:B0-----:R-:W2:Y:S02]  /*0490*/  ATOMG.E.MAX.STRONG.GPU PT, R0, desc[UR4][R4.64], R7 ;  /* 0x80000007040079a8 */ /* 0x001ea400091ef104 */
[----:B--2---:R-:W-:-:S13]  /*04a0*/  ISETP.GE.U32.AND P0, PT, R0, R11, PT ;  /* 0x0000000b0000720c */ /* 0x004fda0003f06070 */
[----:B------:R-:W-:Y:S05]  /*04b0*/  @P0 EXIT ;  /* 0x000000000000094d */ /* 0x000fea0003800000 */
[----:B------:R-:W2:Y:S04]  /*04c0*/  LDG.E.U8.CONSTANT R7, desc[UR4][R2.64] ;  /* 0x0000000402077981 */ /* 0x000ea8000c1e9100 */
[----:B------:R-:W3:Y:S04]  /*04d0*/  LDG.E.U8.CONSTANT R9, desc[UR4][R2.64+0x1] ;  /* 0x0000010402097981 */ /* 0x000ee8000c1e9100 */
[----:B------:R-:W4:Y:S04]  /*04e0*/  LDG.E.U8.CONSTANT R11, desc[UR4][R2.64+0x2] ;  /* 0x00000204020b7981 */ /* 0x000f28000c1e9100 */
[----:B------:R-:W5:Y:S04]  /*04f0*/  LDG.E.U8.CONSTANT R13, desc[UR4][R2.64+0x3] ;  /* 0x00000304020d7981 */ /* 0x000f68000c1e9100 */
[----:B------:R-:W5:Y:S04]  /*0500*/  LDG.E.U8.CONSTANT R15, desc[UR4][R2.64+0x4] ;  /* 0x00000404020f7981 */ /* 0x000f68000c1e9100 */
[----:B------:R-:W5:Y:S04]  /*0510*/  LDG.E.U8.CONSTANT R17, desc[UR4][R2.64+0x5] ;  /* 0x0000050402117981 */ /* 0x000f68000c1e9100 */
[----:B------:R-:W5:Y:S04]  /*0520*/  LDG.E.U8.CONSTANT R19, desc[UR4][R2.64+0x6] ;  /* 0x0000060402137981 */ /* 0x000f68000c1e9100 */
[----:B------:R-:W5:Y:S04]  /*0530*/  LDG.E.U8.CONSTANT R21, desc[UR4][R2.64+0x7] ;  /* 0x0000070402157981 */ /* 0x000f68000c1e9100 */
[----:B------:R-:W5:Y:S04]  /*0540*/  LDG.E.U8.CONSTANT R23, desc[UR4][R2.64+0x8] ;  /* 0x0000080402177981 */ /* 0x000f68000c1e9100 */
[----:B------:R0:W-:Y:S04]  /*0550*/  STG.E desc[UR4][R4.64+0x4], R16 ;  /* 0x0000041004007986 */ /* 0x0001e8000c101904 */
[----:B------:R-:W5:Y:S04]  /*0560*/  LDG.E.U8.CONSTANT R25, desc[UR4][R2.64+0x9] ;  /* 0x0000090402197981 */ /* 0x000f68000c1e9100 */
        /* <DEDUP_REMOVED lines=8> */
[----:B0-----:R-:W5:Y:S04]  /*05f0*/  LDG.E.U8.CONSTANT R16, desc[UR4][R2.64+0x1b] ;  /* 0x00001b0402107981 */ /* 0x001f68000c1e9100 */
[----:B------:R-:W5:Y:S04]  /*0600*/  LDG.E.U8.CONSTANT R18, desc[UR4][R2.64+0x1c] ;  /* 0x00001c0402127981 */ /* 0x000f68000c1e9100 */
[----:B------:R-:W5:Y:S04]  /*0610*/  LDG.E.U8.CONSTANT R20, desc[UR4][R2.64+0x1d] ;  /* 0x00001d0402147981 */ /* 0x000f68000c1e9100 */
[----:B------:R-:W5:Y:S04]  /*0620*/  LDG.E.U8.CONSTANT R22, desc[UR4][R2.64+0x1e] ;  /* 0x00001e0402167981 */ /* 0x000f68000c1e9100 */
[----:B------:R-:W5:Y:S04]  /*0630*/  LDG.E.U8.CONSTANT R24, desc[UR4][R2.64+0x1f] ;  /* 0x00001f0402187981 */ /* 0x000f68000c1e9100 */
[----:B--2---:R0:W-:Y:S04]  /*0640*/  STG.E.U8 desc[UR4][R4.64+0x8], R7 ;  /* 0x0000080704007986 */ /* 0x0041e8000c101104 */
[----:B---3--:R1:W-:Y:S04]  /*0650*/  STG.E.U8 desc[UR4][R4.64+0x9], R9 ;  /* 0x0000090904007986 */ /* 0x0083e8000c101104 */
[----:B----4-:R2:W-:Y:S04]  /*0660*/  STG.E.U8 desc[UR4][R4.64+0xa], R11 ;  /* 0x00000a0b04007986 */ /* 0x0105e8000c101104 */
[----:B-----5:R3:W-:Y:S04]  /*0670*/  STG.E.U8 desc[UR4][R4.64+0xb], R13 ;  /* 0x00000b0d04007986 */ /* 0x0207e8000c101104 */
[----:B------:R4:W-:Y:S04]  /*0680*/  STG.E.U8 desc[UR4][R4.64+0xc], R15 ;  /* 0x00000c0f04007986 */ /* 0x0009e8000c101104 */
[----:B------:R5:W-:Y:S04]  /*0690*/  STG.E.U8 desc[UR4][R4.64+0xd], R17 ;  /* 0x00000d1104007986 */ /* 0x000be8000c101104 */
[----:B------:R5:W-:Y:S04]  /*06a0*/  STG.E.U8 desc[UR4][R4.64+0xe], R19 ;  /* 0x00000e1304007986 */ /* 0x000be8000c101104 */
[----:B------:R5:W-:Y:S04]  /*06b0*/  STG.E.U8 desc[UR4][R4.64+0xf], R21 ;  /* 0x00000f1504007986 */ /* 0x000be8000c101104 */
[----:B------:R5:W-:Y:S04]  /*06c0*/  STG.E.U8 desc[UR4][R4.64+0x10], R23 ;  /* 0x0000101704007986 */ /* 0x000be8000c101104 */
[----:B0-----:R-:W5:Y:S04]  /*06d0*/  LDG.E.U8.CONSTANT R7, desc[UR4][R2.64+0xb] ;  /* 0x00000b0402077981 */ /* 0x001f68000c1e9100 */
[----:B-1----:R-:W5:Y:S04]  /*06e0*/  LDG.E.U8.CONSTANT R9, desc[UR4][R2.64+0xc] ;  /* 0x00000c0402097981 */ /* 0x002f68000c1e9100 */
[----:B--2---:R-:W2:Y:S04]  /*06f0*/  LDG.E.U8.CONSTANT R11, desc[UR4][R2.64+0xd] ;  /* 0x00000d04020b7981 */ /* 0x004ea8000c1e9100 */
[----:B---3--:R-:W3:Y:S04]  /*0700*/  LDG.E.U8.CONSTANT R13, desc[UR4][R2.64+0xe] ;  /* 0x00000e04020d7981 */ /* 0x008ee8000c1e9100 */
[----:B----4-:R-:W4:Y:S04]  /*0710*/  LDG.E.U8.CONSTANT R15, desc[UR4][R2.64+0xf] ;  /* 0x00000f04020f7981 */ /* 0x010f28000c1e9100 */
[----:B-----5:R-:W5:Y:S04]  /*0720*/  LDG.E.U8.CONSTANT R17, desc[UR4][R2.64+0x10] ;  /* 0x0000100402117981 */ /* 0x020f68000c1e9100 */
[----:B------:R-:W5:Y:S04]  /*0730*/  LDG.E.U8.CONSTANT R19, desc[UR4][R2.64+0x11] ;  /* 0x0000110402137981 */ /* 0x000f68000c1e9100 */
[----:B------:R-:W5:Y:S04]  /*0740*/  LDG.E.U8.CONSTANT R21, desc[UR4][R2.64+0x12] ;  /* 0x0000120402157981 */ /* 0x000f68000c1e9100 */
[----:B------:R-:W5:Y:S04]  /*0750*/  LDG.E.U8.CONSTANT R23, desc[UR4][R2.64+0x13] ;  /* 0x0000130402177981 */ /* 0x000f68000c1e9100 */
[----:B------:R-:W-:Y:S04]  /*0760*/  STG.E.U8 desc[UR4][R4.64+0x11], R25 ;  /* 0x0000111904007986 */ /* 0x000fe8000c101104 */
        /* <DEDUP_REMOVED lines=15> */
[----:B--2---:R-:W-:Y:S04]  /*0860*/  STG.E.U8 desc[UR4][R4.64+0x15], R11 ;  /* 0x0000150b04007986 */ /* 0x004fe8000c101104 */
[----:B---3--:R-:W-:Y:S04]  /*0870*/  STG.E.U8 desc[UR4][R4.64+0x16], R13 ;  /* 0x0000160d04007986 */ /* 0x008fe8000c101104 */
[----:B----4-:R-:W-:Y:S04]  /*0880*/  STG.E.U8 desc[UR4][R4.64+0x17], R15 ;  /* 0x0000170f04007986 */ /* 0x010fe8000c101104 */
[----:B-----5:R-:W-:Y:S04]  /*0890*/  STG.E.U8 desc[UR4][R4.64+0x18], R17 ;  /* 0x0000181104007986 */ /* 0x020fe8000c101104 */
[----:B------:R-:W-:Y:S04]  /*08a0*/  STG.E.U8 desc[UR4][R4.64+0x19], R19 ;  /* 0x0000191304007986 */ /* 0x000fe8000c101104 */
[----:B------:R-:W-:Y:S04]  /*08b0*/  STG.E.U8 desc[UR4][R4.64+0x1a], R21 ;  /* 0x00001a1504007986 */ /* 0x000fe8000c101104 */
[----:B------:R-:W-:Y:S01]  /*08c0*/  STG.E.U8 desc[UR4][R4.64+0x1b], R23 ;  /* 0x00001b1704007986 */ /* 0x000fe2000c101104 */
[----:B------:R-:W-:Y:S05]  /*08d0*/  EXIT ;  /* 0x000000000000794d */ /* 0x000fea0003800000 */
.L_x_6:
[----:B------:R-:W-:-:S00]  /*08e0*/  BRA `(.L_x_6) ;  /* 0xfffffffc00fc7947 */ /* 0x000fc0000383ffff */
[----:B------:R-:W-:-:S00]  /*08f0*/  NOP ;  /* 0x0000000000007918 */ /* 0x000fc00000000000 */
        /* <DEDUP_REMOVED lines=8> */
.L_x_26:


//--------------------- .text._Z16score_suffix_rawPKh15ScoringParams_dP11ScoreResultj --------------------------
	.section	.text._Z16score_suffix_rawPKh15ScoringParams_dP11ScoreResultj,"ax",@progbits
	.align	128
        .global         _Z16score_suffix_rawPKh15ScoringParams_dP11ScoreResultj
        .type           _Z16score_suffix_rawPKh15ScoringParams_dP11ScoreResultj,@function
        .size           _Z16score_suffix_rawPKh15ScoringParams_dP11ScoreResultj,(.L_x_27 - _Z16score_suffix_rawPKh15ScoringParams_dP11ScoreResultj)
        .other          _Z16score_suffix_rawPKh15ScoringParams_dP11ScoreResultj,@"STO_CUDA_ENTRY STV_DEFAULT"
_Z16score_suffix_rawPKh15ScoringParams_dP11ScoreResultj:
.text._Z16score_suffix_rawPKh15ScoringParams_dP11ScoreResultj:
        /* <DEDUP_REMOVED lines=23> */
[----:B0-----:R-:W0:Y:S01]  /*0170*/  LDC.64 R4, c[0x0][0x380] ;  /* 0x0000e000ff047b82 */ /* 0x001e220000000a00 */
[----:B------:R-:W-:Y:S01]  /*0180*/  ISETP.NE.AND P0, PT, R14, RZ, PT ;  /* 0x000000ff0e00720c */ /* 0x000fe20003f05270 */
[----:B------:R-:W1:Y:S01]  /*0190*/  LDCU.64 UR4, c[0x0][0x358] ;  /* 0x00006b00ff0477ac */ /* 0x000e620008000a00 */
[----:B------:R-:W-:Y:S02]  /*01a0*/  IMAD.MOV.U32 R7, RZ, RZ, RZ ;  /* 0x000000ffff077224 */ /* 0x000fe400078e00ff */
[----:B0-----:R-:W-:-:S09]  /*01b0*/  IMAD.WIDE.U32 R4, R16, 0x20, R4 ;  /* 0x0000002010047825 */ /* 0x001fd200078e0004 */
[----:B-1----:R-:W-:Y:S05]  /*01c0*/  @!P0 BRA `(.L_x_7) ;  /* 0x00000000008c8947 */ /* 0x002fea0003800000 */
[----:B------:R-:W-:Y:S01]  /*01d0*/  BSSY.RECONVERGENT B0, `(.L_x_7) ;  /* 0x0000022000007945 */ /* 0x000fe20003800200 */
[----:B------:R-:W-:Y:S01]  /*01e0*/  VIMNMX.U32 R11, PT, PT, R14, 0x20, PT ;  /* 0x000000200e0b7848 */ /* 0x000fe20003fe0000 */
[----:B------:R-:W-:Y:S01]  /*01f0*/  IMAD.MOV.U32 R2, RZ, RZ, RZ ;  /* 0x000000ffff027224 */ /* 0x000fe200078e00ff */
[----:B------:R-:W0:Y:S06]  /*0200*/  LDCU UR6, c[0x0][0x3b0] ;  /* 0x00007600ff0677ac */ /* 0x000e2c0008000800 */
.L_x_11:
[----:B------:R-:W-:Y:S02]  /*0210*/  IADD3 R7, PT, PT, -R2, 0x1f, RZ ;  /* 0x0000001f02077810 */ /* 0x000fe40007ffe1ff */
[----:B------:R-:W-:Y:S02]  /*0220*/  LOP3.LUT R0, RZ, R2, RZ, 0x33, !PT ;  /* 0x00000002ff007212 */ /* 0x000fe400078e33ff */
[----:B------:R-:W-:Y:S02]  /*0230*/  IADD3 R6, P0, PT, R4, R7, RZ ;  /* 0x0000000704067210 */ /* 0x000fe40007f1e0ff */
[----:B0-----:R-:W-:-:S03]  /*0240*/  IADD3 R0, PT, PT, R1, UR6, R0 ;  /* 0x0000000601007c10 */ /* 0x001fc6000fffe000 */
[----:B------:R-:W-:Y:S02]  /*0250*/  IMAD.X R7, RZ, RZ, R5, P0 ;  /* 0x000000ffff077224 */ /* 0x000fe400000e0605 */
[----:B------:R0:W5:Y:S04]  /*0260*/  LDL.U8 R9, [R0] ;  /* 0x0000000000097983 */ /* 0x0001680000100000 */
[----:B------:R0:W5:Y:S01]  /*0270*/  LDG.E.U8.CONSTANT R6, desc[UR4][R6.64] ;  /* 0x0000000406067981 */ /* 0x000162000c1e9100 */
[----:B------:R-:W-:-:S13]  /*0280*/  ISETP.NE.AND P0, PT, R3, RZ, PT ;  /* 0x000000ff0300720c */ /* 0x000fda0003f05270 */
[----:B0-----:R-:W-:Y:S05]  /*0290*/  @!P0 BRA `(.L_x_8) ;  /* 0x0000000000108947 */ /* 0x001fea0003800000 */
[----:B-----5:R-:W-:-:S13]  /*02a0*/  ISETP.NE.AND P0, PT, R6, R9, PT ;  /* 0x000000090600720c */ /* 0x020fda0003f05270 */
[----:B------:R-:W-:Y:S05]  /*02b0*/  @!P0 BRA `(.L_x_9) ;  /* 0x00000000003c8947 */ /* 0x000fea0003800000 */
[----:B------:R-:W-:Y:S01]  /*02c0*/  IMAD.MOV.U32 R7, RZ, RZ, R2 ;  /* 0x000000ffff077224 */ /* 0x000fe200078e0002 */
[----:B------:R-:W-:Y:S06]  /*02d0*/  BRA `(.L_x_10) ;  /* 0x0000000000447947 */ /* 0x000fec0003800000 */
.L_x_8:
[----:B-----5:R-:W-:Y:S02]  /*02e0*/  VIADD R0, R6, 0xffffffbf ;  /* 0xffffffbf06007836 */ /* 0x020fe40000000000 */
[----:B------:R-:W-:-:S03]  /*02f0*/  VIADD R7, R9, 0xffffffbf ;  /* 0xffffffbf09077836 */ /* 0x000fc60000000000 */
[----:B------:R-:W-:Y:S02]  /*0300*/  LOP3.LUT R0, R0, 0xff, RZ, 0xc0, !PT ;  /* 0x000000ff00007812 */ /* 0x000fe400078ec0ff */
[----:B------:R-:W-:Y:S02]  /*0310*/  LOP3.LUT R7, R7, 0xff, RZ, 0xc0, !PT ;  /* 0x000000ff07077812 */ /* 0x000fe400078ec0ff */
[----:B------:R-:W-:Y:S02]  /*0320*/  ISETP.GE.U32.AND P0, PT, R0, 0x1a, PT ;  /* 0x0000001a0000780c */ /* 0x000fe40003f06070 */
[----:B------:R-:W-:Y:S01]  /*0330*/  ISETP.GE.U32.AND P1, PT, R7, 0x1a, PT ;  /* 0x0000001a0700780c */ /* 0x000fe20003f26070 */
[----:B------:R-:W-:-:S10]  /*0340*/  IMAD.MOV.U32 R7, RZ, RZ, R2 ;  /* 0x000000ffff077224 */ /* 0x000fd400078e0002 */
[----:B------:R-:W-:Y:S02]  /*0350*/  @!P0 VIADD R6, R6, 0x20 ;  /* 0x0000002006068836 */ /* 0x000fe40000000000 */
[----:B------:R-:W-:-:S03]  /*0360*/  @!P1 VIADD R9, R9, 0x20 ;  /* 0x0000002009099836 */ /* 0x000fc60000000000 */
[----:B------:R-:W-:Y:S02]  /*0370*/  LOP3.LUT R6, R6, 0xff, RZ, 0xc0, !PT ;  /* 0x000000ff06067812 */ /* 0x000fe400078ec0ff */
[----:B------:R-:W-:-:S04]  /*0380*/  LOP3.LUT R9, R9, 0xff, RZ, 0xc0, !PT ;  /* 0x000000ff09097812 */ /* 0x000fc800078ec0ff */
[----:B------:R-:W-:-:S13]  /*0390*/  ISETP.NE.AND P0, PT, R6, R9, PT ;  /* 0x000000090600720c */ /* 0x000fda0003f05270 */
[----:B------:R-:W-:Y:S05]  /*03a0*/  @P0 BRA `(.L_x_10) ;  /* 0x0000000000100947 */ /* 0x000fea0003800000 */
.L_x_9:
[----:B------:R-:W-:-:S05]  /*03b0*/  VIADD R2, R2, 0x1 ;  /* 0x0000000102027836 */ /* 0x000fca0000000000 */
[----:B------:R-:W-:-:S13]  /*03c0*/  ISETP.NE.AND P0, PT, R2, R11, PT ;  /* 0x0000000b0200720c */ /* 0x000fda0003f05270 */
[----:B------:R-:W-:Y:S05]  /*03d0*/  @P0 BRA `(.L_x_11) ;  /* 0xfffffffc008c0947 */ /* 0x000fea000383ffff */
[----:B------:R-:W-:-:S07]  /*03e0*/  IMAD.MOV.U32 R7, RZ, RZ, R11 ;  /* 0x000000ffff077224 */ /* 0x000fce00078e000b */
.L_x_10:
[----:B------:R-:W-:Y:S05]  /*03f0*/  BSYNC.RECONVERGENT B0 ;  /* 0x0000000000007941 */ /* 0x000fea0003800200 */
.L_x_7:
[----:B------:R-:W0:Y:S02]  /*0400*/  LDCU UR7, c[0x0][0x3b8] ;  /* 0x00007700ff0777ac */ /* 0x000e240008000800 */
[----:B0-----:R-:W-:-:S13]  /*0410*/  ISETP.GE.U32.AND P0, PT, R7, UR7, PT ;  /* 0x0000000707007c0c */ /* 0x001fda000bf06070 */
[----:B------:R-:W-:Y:S05]  /*0420*/  @!P0 EXIT ;  /* 0x000000000000894d */ /* 0x000fea0003800000 */
[----:B------:R-:W0:Y:S02]  /*0430*/  LDC.64 R2, c[0x0][0x3c0] ;  /* 0x0000f000ff027b82 */ /* 0x000e240000000a00 */
[----:B0-----:R-:W2:Y:S02]  /*0440*/  ATOMG.E.MAX.STRONG.GPU PT, R0, desc[UR4][R2.64], R7 ;  /* 0x80000007020079a8 */ /* 0x001ea400091ef104 */
[----:B--2---:R-:W-:-:S13]  /*0450*/  ISETP.GT.U32.AND P0, PT, R7, R0, PT ;  /* 0x000000000700720c */ /* 0x004fda0003f04070 */
[----:B------:R-:W-:Y:S05]  /*0460*/  @!P0 EXIT ;  /* 0x000000000000894d */ /* 0x000fea0003800000 */
        /* <DEDUP_REMOVED lines=66> */
.L_x_12:
        /* <DEDUP_REMOVED lines=15> */
.L_x_27:


//--------------------- .text._Z18score_anywhere_hexPKh15ScoringParams_dP11ScoreResultj --------------------------
	.section	.text._Z18score_anywhere_hexPKh15ScoringParams_dP11ScoreResultj,"ax",@progbits
	.align	128
        .global         _Z18score_anywhere_hexPKh15ScoringParams_dP11ScoreResultj
        .type           _Z18score_anywhere_hexPKh15ScoringParams_dP11ScoreResultj,@function
        .size           _Z18score_anywhere_hexPKh15ScoringParams_dP11ScoreResultj,(.L_x_28 - _Z18score_anywhere_hexPKh15ScoringParams_dP11ScoreResultj)
        .other          _Z18score_anywhere_hexPKh15ScoringParams_dP11ScoreResultj,@"STO_CUDA_ENTRY STV_DEFAULT"
_Z18score_anywhere_hexPKh15ScoringParams_dP11ScoreResultj:
.text._Z18score_anywhere_hexPKh15ScoringParams_dP11ScoreResultj:
        /* <DEDUP_REMOVED lines=24> */
[----:B------:R-:W1:Y:S01]  /*0180*/  LDCU.64 UR4, c[0x0][0x358] ;  /* 0x00006b00ff0477ac */ /* 0x000e620008000a00 */
[----:B0-----:R-:W-:-:S05]  /*0190*/  IMAD.WIDE.U32 R14, R22, 0x14, R14 ;  /* 0x00000014160e7825 */ /* 0x001fca00078e000e */
[----:B-1----:R-:W2:Y:S04]  /*01a0*/  LDG.E.U8.CONSTANT R21, desc[UR4][R14.64] ;  /* 0x000000040e157981 */ /* 0x002ea8000c1e9100 */
[----:B------:R-:W3:Y:S04]  /*01b0*/  LDG.E.U8.CONSTANT R20, desc[UR4][R14.64+0x1] ;  /* 0x000001040e147981 */ /* 0x000ee8000c1e9100 */
[----:B------:R-:W4:Y:S04]  /*01c0*/  LDG.E.U8.CONSTANT R19, desc[UR4][R14.64+0x2] ;  /* 0x000002040e137981 */ /* 0x000f28000c1e9100 */
[----:B------:R-:W5:Y:S04]  /*01d0*/  LDG.E.U8.CONSTANT R18, desc[UR4][R14.64+0x3] ;  /* 0x000003040e127981 */ /* 0x000f68000c1e9100 */
[----:B------:R-:W5:Y:S04]  /*01e0*/  LDG.E.U8.CONSTANT R17, desc[UR4][R14.64+0x4] ;  /* 0x000004040e117981 */ /* 0x000f68000c1e9100 */
[----:B------:R-:W5:Y:S04]  /*01f0*/  LDG.E.U8.CONSTANT R16, desc[UR4][R14.64+0x5] ;  /* 0x000005040e107981 */ /* 0x000f68000c1e9100 */
[----:B------:R-:W5:Y:S04]  /*0200*/  LDG.E.U8.CONSTANT R12, desc[UR4][R14.64+0x7] ;  /* 0x000007040e0c7981 */ /* 0x000f68000c1e9100 */
[----:B------:R-:W5:Y:S01]  /*0210*/  LDG.E.U8.CONSTANT R13, desc[UR4][R14.64+0x6] ;  /* 0x000006040e0d7981 */ /* 0x000f62000c1e9100 */
[----:B--2---:R-:W-:-:S02]  /*0220*/  ISETP.GE.U32.AND P0, PT, R21, 0xa0, PT ;  /* 0x000000a01500780c */ /* 0x004fc40003f06070 */
[C---:B------:R-:W-:Y:S02]  /*0230*/  LOP3.LUT R4, R21.reuse, 0xf, RZ, 0xc0, !PT ;  /* 0x0000000f15047812 */ /* 0x040fe400078ec0ff */
[C---:B---3--:R-:W-:Y:S02]  /*0240*/  ISETP.GE.U32.AND P2, PT, R20.reuse, 0xa0, PT ;  /* 0x000000a01400780c */ /* 0x048fe40003f46070 */
[----:B------:R-:W-:Y:S02]  /*0250*/  SHF.R.U32.HI R0, RZ, 0x4, R21 ;  /* 0x00000004ff007819 */ /* 0x000fe40000011615 */
[----:B------:R-:W-:Y:S02]  /*0260*/  LOP3.LUT R6, R20, 0xf, RZ, 0xc0, !PT ;  /* 0x0000000f14067812 */ /* 0x000fe400078ec0ff */
[----:B------:R-:W-:Y:S02]  /*0270*/  ISETP.GE.U32.AND P1, PT, R4, 0xa, PT ;  /* 0x0000000a0400780c */ /* 0x000fe40003f26070 */
[----:B------:R-:W-:Y:S01]  /*0280*/  LEA.HI R3, R21, 0x30, RZ, 0x1c ;  /* 0x0000003015037811 */ /* 0x000fe200078fe0ff */
[----:B------:R-:W-:Y:S01]  /*0290*/  @P0 VIADD R3, R0, 0x57 ;  /* 0x0000005700030836 */ /* 0x000fe20000000000 */
[----:B------:R-:W-:-:S02]  /*02a0*/  ISETP.GE.U32.AND P3, PT, R6, 0xa, PT ;  /* 0x0000000a0600780c */ /* 0x000fc40003f66070 */
[----:B------:R-:W-:Y:S02]  /*02b0*/  SHF.R.U32.HI R7, RZ, 0x4, R20 ;  /* 0x00000004ff077819 */ /* 0x000fe40000011614 */
[----:B------:R-:W-:Y:S02]  /*02c0*/  LOP3.LUT R25, R3, 0xffff, RZ, 0xc0, !PT ;  /* 0x0000ffff03197812 */ /* 0x000fe400078ec0ff */
[----:B------:R-:W-:Y:S01]  /*02d0*/  LEA.HI R3, R20, 0x30, RZ, 0x1c ;  /* 0x0000003014037811 */ /* 0x000fe200078fe0ff */
[----:B------:R-:W-:Y:S01]  /*02e0*/  @P2 VIADD R3, R7, 0x57 ;  /* 0x0000005707032836 */ /* 0x000fe20000000000 */
[----:B----4-:R-:W-:Y:S01]  /*02f0*/  LOP3.LUT R7, R19, 0xf, RZ, 0xc0, !PT ;  /* 0x0000000f13077812 */ /* 0x010fe200078ec0ff */
[----:B------:R-:W-:Y:S01]  /*0300*/  VIADD R5, R4, 0x30 ;  /* 0x0000003004057836 */ /* 0x000fe20000000000 */
[----:B-----5:R-:W-:Y:S01]  /*0310*/  LOP3.LUT R9, R18, 0xf, RZ, 0xc0, !PT ;  /* 0x0000000f12097812 */ /* 0x020fe200078ec0ff */
[----:B------:R-:W-:Y:S01]  /*0320*/  @P1 VIADD R5, R4, 0x57 ;  /* 0x0000005704051836 */ /* 0x000fe20000000000 */
[----:B------:R-:W-:Y:S01]  /*0330*/  LOP3.LUT R10, R17, 0xf, RZ, 0xc0, !PT ;  /* 0x0000000f110a7812 */ /* 0x000fe200078ec0ff */
[C---:B------:R-:W-:Y:S01]  /*0340*/  VIADD R4, R6.reuse, 0x30 ;  /* 0x0000003006047836 */ /* 0x040fe20000000000 */
[----:B------:R-:W-:Y:S01]  /*0350*/  ISETP.GE.U32.AND P0, PT, R19, 0xa0, PT ;  /* 0x000000a01300780c */ /* 0x000fe20003f06070 */
[----:B------:R-:W-:Y:S01]  /*0360*/  @P3 VIADD R4, R6, 0x57 ;  /* 0x0000005706043836 */ /* 0x000fe20000000000 */
[----:B------:R-:W-:-:S02]  /*0370*/  ISETP.GE.U32.AND P1, PT, R7, 0xa, PT ;  /* 0x0000000a0700780c */ /* 0x000fc40003f26070 */
[----:B------:R-:W-:Y:S02]  /*0380*/  ISETP.GE.U32.AND P2, PT, R18, 0xa0, PT ;  /* 0x000000a01200780c */ /* 0x000fe40003f46070 */
[----:B------:R-:W-:Y:S02]  /*0390*/  ISETP.GE.U32.AND P3, PT, R9, 0xa, PT ;  /* 0x0000000a0900780c */ /* 0x000fe40003f66070 */
[----:B------:R-:W-:Y:S02]  /*03a0*/  ISETP.GE.U32.AND P4, PT, R17, 0xa0, PT ;  /* 0x000000a01100780c */ /* 0x000fe40003f86070 */
[----:B------:R-:W-:Y:S02]  /*03b0*/  ISETP.GE.U32.AND P5, PT, R10, 0xa, PT ;  /* 0x0000000a0a00780c */ /* 0x000fe40003fa6070 */
[----:B------:R-:W-:Y:S02]  /*03c0*/  LOP3.LUT R0, R5, 0xffff, RZ, 0xc0, !PT ;  /* 0x0000ffff05007812 */ /* 0x000fe400078ec0ff */
[----:B------:R-:W-:-:S02]  /*03d0*/  SHF.R.U32.HI R6, RZ, 0x4, R19 ;  /* 0x00000004ff067819 */ /* 0x000fc40000011613 */
[----:B------:R-:W-:Y:S02]  /*03e0*/  LOP3.LUT R5, R3, 0xffff, RZ, 0xc0, !PT ;  /* 0x0000ffff03057812 */ /* 0x000fe400078ec0ff */
[----:B------:R-:W-:Y:S02]  /*03f0*/  LOP3.LUT R4, R4, 0xffff, RZ, 0xc0, !PT ;  /* 0x0000ffff04047812 */ /* 0x000fe400078ec0ff */
[----:B------:R-:W-:Y:S01]  /*0400*/  SHF.R.U32.HI R11, RZ, 0x4, R18 ;  /* 0x00000004ff0b7819 */ /* 0x000fe20000011612 */
[----:B------:R-:W-:Y:S01]  /*0410*/  VIADD R3, R7, 0x30 ;  /* 0x0000003007037836 */ /* 0x000fe20000000000 */
[----:B------:R-:W-:Y:S02]  /*0420*/  PRMT R25, R25, 0x3340, R0 ;  /* 0x0000334019197816 */ /* 0x000fe40000000000 */
[----:B------:R-:W-:Y:S01]  /*0430*/  SHF.R.U32.HI R23, RZ, 0x4, R17 ;  /* 0x00000004ff177819 */ /* 0x000fe20000011611 */
[----:B------:R-:W-:Y:S01]  /*0440*/  @P1 VIADD R3, R7, 0x57 ;  /* 0x0000005707031836 */ /* 0x000fe20000000000 */
[----:B------:R-:W-:Y:S01]  /*0450*/  LEA.HI R0, R19, 0x30, RZ, 0x1c ;  /* 0x0000003013007811 */ /* 0x000fe200078fe0ff */
[----:B------:R-:W-:Y:S01]  /*0460*/  @P0 VIADD R0, R6, 0x57 ;  /* 0x0000005706000836 */ /* 0x000fe20000000000 */
[----:B------:R-:W-:Y:S01]  /*0470*/  PRMT R4, R5, 0x3340, R4 ;  /* 0x0000334005047816 */ /* 0x000fe20000000004 */
[----:B------:R-:W-:Y:S01]  /*0480*/  VIADD R7, R9, 0x30 ;  /* 0x0000003009077836 */ /* 0x000fe20000000000 */
[----:B------:R-:W-:Y:S01]  /*0490*/  LEA.HI R6, R18, 0x30, RZ, 0x1c ;  /* 0x0000003012067811 */ /* 0x000fe200078fe0ff */
[----:B------:R-:W-:Y:S01]  /*04a0*/  VIADD R5, R10, 0x30 ;  /* 0x000000300a057836 */ /* 0x000fe20000000000 */
[----:B------:R-:W-:Y:S01]  /*04b0*/  LEA.HI R8, R17, 0x30, RZ, 0x1c ;  /* 0x0000003011087811 */ /* 0x000fe200078fe0ff */
[----:B------:R-:W-:-:S02]  /*04c0*/  @P2 VIADD R6, R11, 0x57 ;  /* 0x000000570b062836 */ /* 0x000fc40000000000 */
[----:B------:R-:W-:Y:S01]  /*04d0*/  @P3 VIADD R7, R9, 0x57 ;  /* 0x0000005709073836 */ /* 0x000fe20000000000 */
[----:B------:R-:W-:Y:S01]  /*04e0*/  ISETP.GE.U32.AND P0, PT, R16, 0xa0, PT ;  /* 0x000000a01000780c */ /* 0x000fe20003f06070 */
[----:B------:R-:W-:Y:S02]  /*04f0*/  @P4 VIADD R8, R23, 0x57 ;  /* 0x0000005717084836 */ /* 0x000fe40000000000 */
[----:B------:R-:W-:Y:S01]  /*0500*/  @P5 VIADD R5, R10, 0x57 ;  /* 0x000000570a055836 */ /* 0x000fe20000000000 */
[----:B------:R-:W-:Y:S01]  /*0510*/  LOP3.LUT R23, R16, 0xf, RZ, 0xc0, !PT ;  /* 0x0000000f10177812 */ /* 0x000fe200078ec0ff */
[----:B------:R-:W2:Y:S01]  /*0520*/  LDG.E.U8.CONSTANT R11, desc[UR4][R14.64+0x8] ;  /* 0x000008040e0b7981 */ /* 0x000ea2000c1e9100 */
[----:B------:R-:W-:Y:S02]  /*0530*/  LOP3.LUT R6, R6, 0xffff, RZ, 0xc0, !PT ;  /* 0x0000ffff06067812 */ /* 0x000fe400078ec0ff */
[----:B------:R-:W-:Y:S01]  /*0540*/  LOP3.LUT R7, R7, 0xffff, RZ, 0xc0, !PT ;  /* 0x0000ffff07077812 */ /* 0x000fe200078ec0ff */
[----:B------:R-:W3:Y:S01]  /*0550*/  LDG.E.U8.CONSTANT R10, desc[UR4][R14.64+0x9] ;  /* 0x000009040e0a7981 */ /* 0x000ee2000c1e9100 */
[----:B------:R-:W-:-:S02]  /*0560*/  LOP3.LUT R8, R8, 0xffff, RZ, 0xc0, !PT ;  /* 0x0000ffff08087812 */ /* 0x000fc400078ec0ff */
[----:B------:R-:W-:Y:S02]  /*0570*/  LOP3.LUT R9, R5, 0xffff, RZ, 0xc0, !PT ;  /* 0x0000ffff05097812 */ /* 0x000fe400078ec0ff */
[----:B------:R-:W-:Y:S02]  /*0580*/  ISETP.GE.U32.AND P1, PT, R23, 0xa, PT ;  /* 0x0000000a1700780c */ /* 0x000fe40003f26070 */
[----:B------:R-:W-:Y:S02]  /*0590*/  PRMT R24, R6, 0x3340, R7 ;  /* 0x0000334006187816 */ /* 0x000fe40000000007 */
[----:B------:R-:W-:Y:S02]  /*05a0*/  PRMT R6, R8, 0x3340, R9 ;  /* 0x0000334008067816 */ /* 0x000fe40000000009 */
[----:B------:R-:W-:Y:S02]  /*05b0*/  LOP3.LUT R9, R12, 0xf, RZ, 0xc0, !PT ;  /* 0x0000000f0c097812 */ /* 0x000fe400078ec0ff */
[----:B------:R-:W-:-:S02]  /*05c0*/  LOP3.LUT R0, R0, 0xffff, RZ, 0xc0, !PT ;  /* 0x0000ffff00007812 */ /* 0x000fc400078ec0ff */
[----:B------:R-:W-:Y:S02]  /*05d0*/  LOP3.LUT R3, R3, 0xffff, RZ, 0xc0, !PT ;  /* 0x0000ffff03037812 */ /* 0x000fe400078ec0ff */
[----:B------:R-:W-:Y:S02]  /*05e0*/  ISETP.GE.U32.AND P3, PT, R9, 0xa, PT ;  /* 0x0000000a0900780c */ /* 0x000fe40003f66070 */
[----:B------:R-:W-:Y:S01]  /*05f0*/  PRMT R5, R0, 0x3340, R3 ;  /* 0x0000334000057816 */ /* 0x000fe20000000003 */
[C---:B------:R-:W-:Y:S01]  /*0600*/  VIADD R7, R23.reuse, 0x30 ;  /* 0x0000003017077836 */ /* 0x040fe20000000000 */
[----:B------:R-:W-:Y:S01]  /*0610*/  SHF.R.U32.HI R0, RZ, 0x4, R16 ;  /* 0x00000004ff007819 */ /* 0x000fe20000011610 */
[----:B------:R-:W-:Y:S01]  /*0620*/  @P1 VIADD R7, R23, 0x57 ;  /* 0x0000005717071836 */ /* 0x000fe20000000000 */
[----:B------:R-:W-:Y:S02]  /*0630*/  ISETP.GE.U32.AND P1, PT, R12, 0xa0, PT ;  /* 0x000000a00c00780c */ /* 0x000fe40003f26070 */
[----:B------:R-:W-:Y:S01]  /*0640*/  LEA.HI R3, R16, 0x30, RZ, 0x1c ;  /* 0x0000003010037811 */ /* 0x000fe200078fe0ff */
[----:B------:R-:W-:Y:S01]  /*0650*/  @P0 VIADD R3, R0, 0x57 ;  /* 0x0000005700030836 */ /* 0x000fe20000000000 */
[----:B------:R-:W-:Y:S01]  /*0660*/  LOP3.LUT R26, R7, 0xffff, RZ, 0xc0, !PT ;  /* 0x0000ffff071a7812 */ /* 0x000fe200078ec0ff */
[----:B------:R-:W-:Y:S01]  /*0670*/  VIADD R0, R9, 0x30 ;  /* 0x0000003009007836 */ /* 0x000fe20000000000 */
[----:B------:R-:W-:Y:S01]  /*0680*/  LOP3.LUT R8, R13, 0xf, RZ, 0xc0, !PT ;  /* 0x0000000f0d087812 */ /* 0x000fe200078ec0ff */
[----:B------:R-:W-:Y:S01]  /*0690*/  @P3 VIADD R0, R9, 0x57 ;  /* 0x0000005709003836 */ /* 0x000fe20000000000 */
[----:B------:R-:W-:-:S02]  /*06a0*/  LOP3.LUT R23, R3, 0xffff, RZ, 0xc0, !PT ;  /* 0x0000ffff03177812 */ /* 0x000fc400078ec0ff */
[----:B------:R-:W-:Y:S02]  /*06b0*/  SHF.R.U32.HI R9, RZ, 0x4, R12 ;  /* 0x00000004ff097819 */ /* 0x000fe4000001160c */
[----:B------:R-:W-:Y:S02]  /*06c0*/  PRMT R7, R23, 0x3340, R26 ;  /* 0x0000334017077816 */ /* 0x000fe4000000001a */
[----:B------:R-:W-:Y:S02]  /*06d0*/  ISETP.GE.U32.AND P2, PT, R8, 0xa, PT ;  /* 0x0000000a0800780c */ /* 0x000fe40003f46070 */
[----:B------:R-:W-:Y:S01]  /*06e0*/  LEA.HI R26, R12, 0x30, RZ, 0x1c ;  /* 0x000000300c1a7811 */ /* 0x000fe200078fe0ff */
[----:B------:R-:W-:Y:S02]  /*06f0*/  @P1 VIADD R26, R9, 0x57 ;  /* 0x00000057091a1836 */ /* 0x000fe40000000000 */
[----:B------:R-:W4:Y:S01]  /*0700*/  LDG.E.U8.CONSTANT R9, desc[UR4][R14.64+0xa] ;  /* 0x00000a040e097981 */ /* 0x000f22000c1e9100 */
[C---:B------:R-:W-:Y:S01]  /*0710*/  ISETP.GE.U32.AND P0, PT, R13.reuse, 0xa0, PT ;  /* 0x000000a00d00780c */ /* 0x040fe20003f06070 */
[----:B------:R-:W-:Y:S01]  /*0720*/  VIADD R3, R8, 0x30 ;  /* 0x0000003008037836 */ /* 0x000fe20000000000 */
[----:B------:R-:W-:-:S05]  /*0730*/  LEA.HI R23, R13, 0x30, RZ, 0x1c ;  /* 0x000000300d177811 */ /* 0x000fca00078fe0ff */
[----:B------:R-:W-:Y:S01]  /*0740*/  @P2 VIADD R3, R8, 0x57 ;  /* 0x0000005708032836 */ /* 0x000fe20000000000 */
[----:B------:R-:W-:-:S05]  /*0750*/  SHF.R.U32.HI R8, RZ, 0x4, R13 ;  /* 0x00000004ff087819 */ /* 0x000fca000001160d */
[----:B------:R-:W-:Y:S02]  /*0760*/  @P0 VIADD R23, R8, 0x57 ;  /* 0x0000005708170836 */ /* 0x000fe40000000000 */
[----:B------:R-:W5:Y:S01]  /*0770*/  LDG.E.U8.CONSTANT R8, desc[UR4][R14.64+0xb] ;  /* 0x00000b040e087981 */ /* 0x000f62000c1e9100 */
[----:B------:R-:W-:-:S03]  /*0780*/  LOP3.LUT R28, R3, 0xffff, RZ, 0xc0, !PT ;  /* 0x0000ffff031c7812 */ /* 0x000fc600078ec0ff */
[----:B------:R-:W5:Y:S01]  /*0790*/  LDG.E.U8.CONSTANT R3, desc[UR4][R14.64+0xc] ;  /* 0x00000c040e037981 */ /* 0x000f62000c1e9100 */
[----:B------:R-:W-:Y:S02]  /*07a0*/  PRMT R4, R25, 0x5410, R4 ;  /* 0x0000541019047816 */ /* 0x000fe40000000004 */
[----:B------:R-:W-:Y:S02]  /*07b0*/  LOP3.LUT R27, R0, 0xffff, RZ, 0xc0, !PT ;  /* 0x0000ffff001b7812 */ /* 0x000fe400078ec0ff */
[----:B------:R-:W5:Y:S01]  /*07c0*/  LDG.E.U8.CONSTANT R0, desc[UR4][R14.64+0xd] ;  /* 0x00000d040e007981 */ /* 0x000f62000c1e9100 */
[----:B------:R-:W-:Y:S02]  /*07d0*/  LOP3.LUT R23, R23, 0xffff, RZ, 0xc0, !PT ;  /* 0x0000ffff17177812 */ /* 0x000fe400078ec0ff */
[----:B------:R-:W-:Y:S02]  /*07e0*/  LOP3.LUT R26, R26, 0xffff, RZ, 0xc0, !PT ;  /* 0x0000ffff1a1a7812 */ /* 0x000fe400078ec0ff */
[----:B------:R-:W-:-:S02]  /*07f0*/  PRMT R23, R23, 0x3340, R28 ;  /* 0x0000334017177816 */ /* 0x000fc4000000001c */
[----:B------:R-:W-:Y:S02]  /*0800*/  PRMT R26, R26, 0x3340, R27 ;  /* 0x000033401a1a7816 */ /* 0x000fe4000000001b */
[----:B------:R-:W-:Y:S02]  /*0810*/  PRMT R5, R5, 0x5410, R24 ;  /* 0x0000541005057816 */ /* 0x000fe40000000018 */
[----:B------:R-:W-:Y:S02]  /*0820*/  PRMT R6, R6, 0x5410, R7 ;  /* 0x0000541006067816 */ /* 0x000fe40000000007 */
[----:B------:R-:W-:Y:S01]  /*0830*/  PRMT R7, R23, 0x5410, R26 ;  /* 0x0000541017077816 */ /* 0x000fe2000000001a */
[----:B------:R-:W-:Y:S04]  /*0840*/  STL.64 [R1+0x38], R4 ;  /* 0x0000380401007387 */ /* 0x000fe80000100a00 */
[----:B------:R0:W-:Y:S01]  /*0850*/  STL.64 [R1+0x40], R6 ;  /* 0x0000400601007387 */ /* 0x0001e20000100a00 */
[----:B--2---:R-:W-:-:S02]  /*0860*/  LOP3.LUT R25, R11, 0xf, RZ, 0xc0, !PT ;  /* 0x0000000f0b197812 */ /* 0x004fc400078ec0ff */
[----:B---3--:R-:W-:Y:S02]  /*0870*/  LOP3.LUT R29, R10, 0xf, RZ, 0xc0, !PT ;  /* 0x0000000f0a1d7812 */ /* 0x008fe400078ec0ff */
[----:B------:R-:W-:Y:S02]  /*0880*/  ISETP.GE.U32.AND P1, PT, R25, 0xa, PT ;  /* 0x0000000a1900780c */ /* 0x000fe40003f26070 */
[----:B------:R-:W-:Y:S02]  /*0890*/  ISETP.GE.U32.AND P3, PT, R29, 0xa, PT ;  /* 0x0000000a1d00780c */ /* 0x000fe40003f66070 */
[----:B------:R-:W-:Y:S01]  /*08a0*/  ISETP.GE.U32.AND P0, PT, R11, 0xa0, PT ;  /* 0x000000a00b00780c */ /* 0x000fe20003f06070 */
[----:B------:R-:W-:Y:S01]  /*08b0*/  VIADD R24, R25, 0x30 ;  /* 0x0000003019187836 */ /* 0x000fe20000000000 */
[----:B------:R-:W-:Y:S02]  /*08c0*/  SHF.R.U32.HI R23, RZ, 0x4, R11 ;  /* 0x00000004ff177819 */ /* 0x000fe4000001160b */
[----:B------:R-:W-:-:S05]  /*08d0*/  LEA.HI R26, R11, 0x30, RZ, 0x1c ;  /* 0x000000300b1a7811 */ /* 0x000fca00078fe0ff */
[----:B------:R-:W-:Y:S02]  /*08e0*/  @P1 VIADD R24, R25, 0x57 ;  /* 0x0000005719181836 */ /* 0x000fe40000000000 */
[C---:B------:R-:W-:Y:S02]  /*08f0*/  VIADD R25, R29.reuse, 0x30 ;  /* 0x000000301d197836 */ /* 0x040fe40000000000 */
[----:B------:R-:W-:Y:S02]  /*0900*/  @P3 VIADD R25, R29, 0x57 ;  /* 0x000000571d193836 */ /* 0x000fe40000000000 */
[----:B------:R-:W-:Y:S02]  /*0910*/  @P0 VIADD R26, R23, 0x57 ;  /* 0x00000057171a0836 */ /* 0x000fe40000000000 */
[----:B------:R-:W2:Y:S01]  /*0920*/  LDG.E.U8.CONSTANT R23, desc[UR4][R14.64+0xe] ;  /* 0x00000e040e177981 */ /* 0x000ea2000c1e9100 */
[----:B0-----:R-:W-:Y:S02]  /*0930*/  LOP3.LUT R7, R24, 0xffff, RZ, 0xc0, !PT ;  /* 0x0000ffff18077812 */ /* 0x001fe400078ec0ff */
[----:B------:R-:W-:-:S02]  /*0940*/  LOP3.LUT R4, R26, 0xffff, RZ, 0xc0, !PT ;  /* 0x0000ffff1a047812 */ /* 0x000fc400078ec0ff */
[----:B------:R-:W-:Y:S02]  /*0950*/  ISETP.GE.U32.AND P2, PT, R10, 0xa0, PT ;  /* 0x000000a00a00780c */ /* 0x000fe40003f46070 */
[----:B----4-:R-:W-:-:S04]  /*0960*/  LOP3.LUT R29, R9, 0xf, RZ, 0xc0, !PT ;  /* 0x0000000f091d7812 */ /* 0x010fc800078ec0ff */
[----:B------:R-:W-:Y:S02]  /*0970*/  ISETP.GE.U32.AND P1, PT, R29, 0xa, PT ;  /* 0x0000000a1d00780c */ /* 0x000fe40003f26070 */
[----:B------:R-:W-:Y:S02]  /*0980*/  ISETP.GE.U32.AND P0, PT, R9, 0xa0, PT ;  /* 0x000000a00900780c */ /* 0x000fe40003f06070 */
[----:B------:R-:W-:Y:S01]  /*0990*/  PRMT R4, R4, 0x3340, R7 ;  /* 0x0000334004047816 */ /* 0x000fe20000000007 */
[----:B------:R-:W-:Y:S01]  /*09a0*/  VIADD R7, R29, 0x30 ;  /* 0x000000301d077836 */ /* 0x000fe20000000000 */
[----:B------:R-:W-:Y:S02]  /*09b0*/  LOP3.LUT R6, R25, 0xffff, RZ, 0xc0, !PT ;  /* 0x0000ffff19067812 */ /* 0x000fe400078ec0ff */
[----:B------:R-:W-:-:S05]  /*09c0*/  SHF.R.U32.HI R25, RZ, 0x4, R9 ;  /* 0x00000004ff197819 */ /* 0x000fca0000011609 */
[----:B------:R-:W-:Y:S01]  /*09d0*/  @P1 VIADD R7, R29, 0x57 ;  /* 0x000000571d071836 */ /* 0x000fe20000000000 */
[----:B-----5:R-:W-:Y:S02]  /*09e0*/  ISETP.GE.U32.AND P1, PT, R8, 0xa0, PT ;  /* 0x000000a00800780c */ /* 0x020fe40003f26070 */
[----:B------:R-:W-:Y:S02]  /*09f0*/  SHF.R.U32.HI R27, RZ, 0x4, R10 ;  /* 0x00000004ff1b7819 */ /* 0x000fe4000001160a */
[----:B------:R-:W-:Y:S01]  /*0a00*/  LEA.HI R24, R9, 0x30, RZ, 0x1c ;  /* 0x0000003009187811 */ /* 0x000fe200078fe0ff */
[----:B------:R-:W-:Y:S01]  /*0a10*/  @P0 VIADD R24, R25, 0x57 ;  /* 0x0000005719180836 */ /* 0x000fe20000000000 */
[----:B------:R-:W-:Y:S01]  /*0a20*/  LEA.HI R28, R10, 0x30, RZ, 0x1c ;  /* 0x000000300a1c7811 */ /* 0x000fe200078fe0ff */
[----:B------:R-:W-:Y:S01]  /*0a30*/  @P2 VIADD R28, R27, 0x57 ;  /* 0x000000571b1c2836 */ /* 0x000fe20000000000 */
[----:B------:R-:W-:Y:S02]  /*0a40*/  SHF.R.U32.HI R25, RZ, 0x4, R8 ;  /* 0x00000004ff197819 */ /* 0x000fe40000011608 */
[----:B------:R-:W-:-:S02]  /*0a50*/  LOP3.LUT R27, R8, 0xf, RZ, 0xc0, !PT ;  /* 0x0000000f081b7812 */ /* 0x000fc400078ec0ff */
[----:B------:R-:W-:Y:S01]  /*0a60*/  LEA.HI R26, R8, 0x30, RZ, 0x1c ;  /* 0x00000030081a7811 */ /* 0x000fe200078fe0ff */
[----:B------:R-:W-:Y:S01]  /*0a70*/  @P1 VIADD R26, R25, 0x57 ;  /* 0x00000057191a1836 */ /* 0x000fe20000000000 */
[----:B------:R-:W-:Y:S01]  /*0a80*/  ISETP.GE.U32.AND P2, PT, R27, 0xa, PT ;  /* 0x0000000a1b00780c */ /* 0x000fe20003f46070 */
[----:B------:R-:W3:Y:S01]  /*0a90*/  LDG.E.U8.CONSTANT R25, desc[UR4][R14.64+0xf] ;  /* 0x00000f040e197981 */ /* 0x000ee2000c1e9100 */
[----:B------:R-:W-:-:S04]  /*0aa0*/  LOP3.LUT R5, R28, 0xffff, RZ, 0xc0, !PT ;  /* 0x0000ffff1c057812 */ /* 0x000fc800078ec0ff */
[----:B------:R-:W-:Y:S01]  /*0ab0*/  PRMT R5, R5, 0x3340, R6 ;  /* 0x0000334005057816 */ /* 0x000fe20000000006 */
[----:B------:R-:W-:Y:S01]  /*0ac0*/  VIADD R6, R27, 0x30 ;  /* 0x000000301b067836 */ /* 0x000fe20000000000 */
[----:B------:R-:W-:-:S05]  /*0ad0*/  LOP3.LUT R26, R26, 0xffff, RZ, 0xc0, !PT ;  /* 0x0000ffff1a1a7812 */ /* 0x000fca00078ec0ff */
[----:B------:R-:W-:Y:S01]  /*0ae0*/  @P2 VIADD R6, R27, 0x57 ;  /* 0x000000571b062836 */ /* 0x000fe20000000000 */
[----:B------:R-:W-:Y:S02]  /*0af0*/  LOP3.LUT R27, R7, 0xffff, RZ, 0xc0, !PT ;  /* 0x0000ffff071b7812 */ /* 0x000fe400078ec0ff */
[----:B------:R-:W-:Y:S02]  /*0b00*/  LOP3.LUT R24, R24, 0xffff, RZ, 0xc0, !PT ;  /* 0x0000ffff18187812 */ /* 0x000fe400078ec0ff */
[----:B------:R-:W-:Y:S02]  /*0b10*/  LOP3.LUT R7, R6, 0xffff, RZ, 0xc0, !PT ;  /* 0x0000ffff06077812 */ /* 0x000fe400078ec0ff */
[----:B------:R-:W-:Y:S02]  /*0b20*/  PRMT R24, R24, 0x3340, R27 ;  /* 0x0000334018187816 */ /* 0x000fe4000000001b */
[----:B------:R-:W-:Y:S02]  /*0b30*/  PRMT R7, R26, 0x3340, R7 ;  /* 0x000033401a077816 */ /* 0x000fe40000000007 */
[----:B------:R-:W-:-:S02]  /*0b40*/  PRMT R4, R4, 0x5410, R5 ;  /* 0x0000541004047816 */ /* 0x000fc40000000005 */
[----:B------:R-:W-:Y:S02]  /*0b50*/  PRMT R5, R24, 0x5410, R7 ;  /* 0x0000541018057816 */ /* 0x000fe40000000007 */
[----:B------:R-:W4:Y:S01]  /*0b60*/  LDG.E.U8.CONSTANT R7, desc[UR4][R14.64+0x10] ;  /* 0x000010040e077981 */ /* 0x000f22000c1e9100 */
[----:B------:R-:W-:-:S04]  /*0b70*/  LOP3.LUT R26, R3, 0xf, RZ, 0xc0, !PT ;  /* 0x0000000f031a7812 */ /* 0x000fc800078ec0ff */
[C---:B------:R-:W-:Y:S01]  /*0b80*/  ISETP.GE.U32.AND P1, PT, R26.reuse, 0xa, PT ;  /* 0x0000000a1a00780c */ /* 0x040fe20003f26070 */
[----:B------:R-:W-:Y:S01]  /*0b90*/  VIADD R6, R26, 0x30 ;  /* 0x000000301a067836 */ /* 0x000fe20000000000 */
[----:B------:R-:W-:Y:S02]  /*0ba0*/  LOP3.LUT R27, R0, 0xf, RZ, 0xc0, !PT ;  /* 0x0000000f001b7812 */ /* 0x000fe400078ec0ff */
[----:B------:R-:W-:Y:S02]  /*0bb0*/  ISETP.GE.U32.AND P0, PT, R3, 0xa0, PT ;  /* 0x000000a00300780c */ /* 0x000fe40003f06070 */
[----:B------:R-:W-:-:S07]  /*0bc0*/  ISETP.GE.U32.AND P2, PT, R27, 0xa, PT ;  /* 0x0000000a1b00780c */ /* 0x000fce0003f46070 */
[----:B------:R-:W-:Y:S01]  /*0bd0*/  @P1 VIADD R6, R26, 0x57 ;  /* 0x000000571a061836 */ /* 0x000fe20000000000 */
[C---:B------:R-:W-:Y:S01]  /*0be0*/  ISETP.GE.U32.AND P1, PT, R0.reuse, 0xa0, PT ;  /* 0x000000a00000780c */ /* 0x040fe20003f26070 */
[----:B------:R0:W-:Y:S01]  /*0bf0*/  STL.64 [R1+0x48], R4 ;  /* 0x0000480401007387 */ /* 0x0001e20000100a00 */
[----:B------:R-:W-:Y:S01]  /*0c00*/  SHF.R.U32.HI R26, RZ, 0x4, R3 ;  /* 0x00000004ff1a7819 */ /* 0x000fe20000011603 */
[----:B------:R-:W-:Y:S01]  /*0c10*/  VIADD R24, R27, 0x30 ;  /* 0x000000301b187836 */ /* 0x000fe20000000000 */
[----:B------:R-:W-:Y:S01]  /*0c20*/  LEA.HI R28, R3, 0x30, RZ, 0x1c ;  /* 0x00000030031c7811 */ /* 0x000fe200078fe0ff */
[----:B------:R-:W-:Y:S01]  /*0c30*/  @P2 VIADD R24, R27, 0x57 ;  /* 0x000000571b182836 */ /* 0x000fe20000000000 */
[----:B0-----:R-:W-:Y:S02]  /*0c40*/  SHF.R.U32.HI R4, RZ, 0x4, R0 ;  /* 0x00000004ff047819 */ /* 0x001fe40000011600 */
[----:B------:R-:W-:Y:S01]  /*0c50*/  LEA.HI R5, R0, 0x30, RZ, 0x1c ;  /* 0x0000003000057811 */ /* 0x000fe200078fe0ff */
[----:B------:R-:W-:Y:S01]  /*0c60*/  @P0 VIADD R28, R26, 0x57 ;  /* 0x000000571a1c0836 */ /* 0x000fe20000000000 */
[----:B------:R-:W-:-:S03]  /*0c70*/  LOP3.LUT R29, R6, 0xffff, RZ, 0xc0, !PT ;  /* 0x0000ffff061d7812 */ /* 0x000fc600078ec0ff */
[----:B------:R-:W-:Y:S01]  /*0c80*/  @P1 VIADD R5, R4, 0x57 ;  /* 0x0000005704051836 */ /* 0x000fe20000000000 */
[----:B------:R-:W5:Y:S04]  /*0c90*/  LDG.E.U8.CONSTANT R27, desc[UR4][R14.64+0x11] ;  /* 0x000011040e1b7981 */ /* 0x000f68000c1e9100 */
[----:B------:R-:W-:Y:S02]  /*0ca0*/  LOP3.LUT R4, R5, 0xffff, RZ, 0xc0, !PT ;  /* 0x0000ffff05047812 */ /* 0x000fe400078ec0ff */
[----:B------:R-:W-:-:S04]  /*0cb0*/  LOP3.LUT R5, R24, 0xffff, RZ, 0xc0, !PT ;  /* 0x0000ffff18057812 */ /* 0x000fc800078ec0ff */
[----:B------:R-:W-:Y:S02]  /*0cc0*/  PRMT R4, R4, 0x3340, R5 ;  /* 0x0000334004047816 */ /* 0x000fe40000000005 */
[----:B------:R-:W-:-:S04]  /*0cd0*/  LOP3.LUT R28, R28, 0xffff, RZ, 0xc0, !PT ;  /* 0x0000ffff1c1c7812 */ /* 0x000fc800078ec0ff */
[----:B------:R-:W-:-:S04]  /*0ce0*/  PRMT R29, R28, 0x3340, R29 ;  /* 0x000033401c1d7816 */ /* 0x000fc8000000001d */
[----:B------:R-:W-:Y:S02]  /*0cf0*/  PRMT R4, R29, 0x5410, R4 ;  /* 0x000054101d047816 */ /* 0x000fe40000000004 */
[C---:B--2---:R-:W-:Y:S02]  /*0d00*/  ISETP.GE.U32.AND P0, PT, R23.reuse, 0xa0, PT ;  /* 0x000000a01700780c */ /* 0x044fe40003f06070 */
[----:B------:R-:W-:Y:S02]  /*0d10*/  SHF.R.U32.HI R5, RZ, 0x4, R23 ;  /* 0x00000004ff057819 */ /* 0x000fe40000011617 */
[C---:B------:R-:W-:Y:S02]  /*0d20*/  LOP3.LUT R24, R23.reuse, 0xf, RZ, 0xc0, !PT ;  /* 0x0000000f17187812 */ /* 0x040fe400078ec0ff */
[----:B------:R-:W-:-:S07]  /*0d30*/  LEA.HI R6, R23, 0x30, RZ, 0x1c ;  /* 0x0000003017067811 */ /* 0x000fce00078fe0ff */
[----:B------:R-:W-:Y:S01]  /*0d40*/  @P0 VIADD R6, R5, 0x57 ;  /* 0x0000005705060836 */ /* 0x000fe20000000000 */
[C---:B------:R-:W-:Y:S01]  /*0d50*/  ISETP.GE.U32.AND P0, PT, R24.reuse, 0xa, PT ;  /* 0x0000000a1800780c */ /* 0x040fe20003f06070 */
[----:B------:R-:W-:-:S03]  /*0d60*/  VIADD R5, R24, 0x30 ;  /* 0x0000003018057836 */ /* 0x000fc60000000000 */
[----:B------:R-:W-:-:S09]  /*0d70*/  LOP3.LUT R6, R6, 0xffff, RZ, 0xc0, !PT ;  /* 0x0000ffff06067812 */ /* 0x000fd200078ec0ff */
[----:B------:R-:W-:-:S05]  /*0d80*/  @P0 VIADD R5, R24, 0x57 ;  /* 0x0000005718050836 */ /* 0x000fca0000000000 */
[----:B------:R-:W-:-:S04]  /*0d90*/  LOP3.LUT R5, R5, 0xffff, RZ, 0xc0, !PT ;  /* 0x0000ffff05057812 */ /* 0x000fc800078ec0ff */
[----:B------:R-:W-:Y:S02]  /*0da0*/  PRMT R5, R6, 0x3340, R5 ;  /* 0x0000334006057816 */ /* 0x000fe40000000005 */
[C---:B---3--:R-:W-:Y:S02]  /*0db0*/  ISETP.GE.U32.AND P0, PT, R25.reuse, 0xa0, PT ;  /* 0x000000a01900780c */ /* 0x048fe40003f06070 */
[----:B------:R-:W-:Y:S02]  /*0dc0*/  SHF.R.U32.HI R24, RZ, 0x4, R25 ;  /* 0x00000004ff187819 */ /* 0x000fe40000011619 */
[C---:B------:R-:W-:Y:S02]  /*0dd0*/  LOP3.LUT R26, R25.reuse, 0xf, RZ, 0xc0, !PT ;  /* 0x0000000f191a7812 */ /* 0x040fe400078ec0ff */
[----:B------:R-:W-:-:S07]  /*0de0*/  LEA.HI R6, R25, 0x30, RZ, 0x1c ;  /* 0x0000003019067811 */ /* 0x000fce00078fe0ff */
[----:B------:R-:W-:Y:S01]  /*0df0*/  @P0 VIADD R6, R24, 0x57 ;  /* 0x0000005718060836 */ /* 0x000fe20000000000 */
[C---:B------:R-:W-:Y:S01]  /*0e00*/  ISETP.GE.U32.AND P0, PT, R26.reuse, 0xa, PT ;  /* 0x0000000a1a00780c */ /* 0x040fe20003f06070 */
[----:B------:R-:W-:-:S03]  /*0e10*/  VIADD R24, R26, 0x30 ;  /* 0x000000301a187836 */ /* 0x000fc60000000000 */
[----:B------:R-:W-:-:S09]  /*0e20*/  LOP3.LUT R6, R6, 0xffff, RZ, 0xc0, !PT ;  /* 0x0000ffff06067812 */ /* 0x000fd200078ec0ff */
[----:B------:R-:W-:Y:S01]  /*0e30*/  @P0 VIADD R24, R26, 0x57 ;  /* 0x000000571a180836 */ /* 0x000fe20000000000 */
[C---:B----4-:R-:W-:Y:S02]  /*0e40*/  LOP3.LUT R26, R7.reuse, 0xf, RZ, 0xc0, !PT ;  /* 0x0000000f071a7812 */ /* 0x050fe400078ec0ff */
[----:B------:R-:W-:Y:S02]  /*0e50*/  ISETP.GE.U32.AND P0, PT, R7, 0xa0, PT ;  /* 0x000000a00700780c */ /* 0x000fe40003f06070 */
[----:B------:R-:W-:Y:S02]  /*0e60*/  ISETP.GE.U32.AND P1, PT, R26, 0xa, PT ;  /* 0x0000000a1a00780c */ /* 0x000fe40003f26070 */
[----:B------:R-:W-:-:S04]  /*0e70*/  LOP3.LUT R29, R24, 0xffff, RZ, 0xc0, !PT ;  /* 0x0000ffff181d7812 */ /* 0x000fc800078ec0ff */
[----:B------:R-:W-:Y:S02]  /*0e80*/  PRMT R6, R6, 0x3340, R29 ;  /* 0x0000334006067816 */ /* 0x000fe4000000001d */
[----:B------:R-:W2:Y:S02]  /*0e90*/  LDG.E.U8.CONSTANT R29, desc[UR4][R14.64+0x12] ;  /* 0x000012040e1d7981 */ /* 0x000ea4000c1e9100 */
[----:B------:R-:W-:Y:S02]  /*0ea0*/  PRMT R5, R5, 0x5410, R6 ;  /* 0x0000541005057816 */ /* 0x000fe40000000006 */
[----:B------:R-:W-:Y:S01]  /*0eb0*/  SHF.R.U32.HI R6, RZ, 0x4, R7 ;  /* 0x00000004ff067819 */ /* 0x000fe20000011607 */
[C---:B------:R-:W-:Y:S02]  /*0ec0*/  VIADD R24, R26.reuse, 0x30 ;  /* 0x000000301a187836 */ /* 0x040fe40000000000 */
[----:B------:R-:W-:Y:S01]  /*0ed0*/  @P1 VIADD R24, R26, 0x57 ;  /* 0x000000571a181836 */ /* 0x000fe20000000000 */
[----:B------:R-:W-:Y:S01]  /*0ee0*/  LEA.HI R26, R7, 0x30, RZ, 0x1c ;  /* 0x00000030071a7811 */ /* 0x000fe200078fe0ff */
[----:B------:R-:W-:Y:S01]  /*0ef0*/  @P0 VIADD R26, R6, 0x57 ;  /* 0x00000057061a0836 */ /* 0x000fe20000000000 */
[----:B------:R0:W-:Y:S02]  /*0f00*/  STL.64 [R1+0x50], R4 ;  /* 0x0000500401007387 */ /* 0x0001e40000100a00 */
[----:B------:R-:W-:-:S02]  /*0f10*/  LOP3.LUT R24, R24, 0xffff, RZ, 0xc0, !PT ;  /* 0x0000ffff18187812 */ /* 0x000fc400078ec0ff */
[----:B0-----:R-:W-:-:S04]  /*0f20*/  LOP3.LUT R5, R26, 0xffff, RZ, 0xc0, !PT ;  /* 0x0000ffff1a057812 */ /* 0x001fc800078ec0ff */
[----:B------:R-:W-:Y:S02]  /*0f30*/  PRMT R5, R5, 0x3340, R24 ;  /* 0x0000334005057816 */ /* 0x000fe40000000018 */
[----:B------:R-:W3:Y:S01]  /*0f40*/  LDG.E.U8.CONSTANT R24, desc[UR4][R14.64+0x13] ;  /* 0x000013040e187981 */ /* 0x000ee2000c1e9100 */
[C---:B-----5:R-:W-:Y:S02]  /*0f50*/  ISETP.GE.U32.AND P2, PT, R27.reuse, 0xa0, PT ;  /* 0x000000a01b00780c */ /* 0x060fe40003f46070 */
[----:B------:R-:W-:Y:S02]  /*0f60*/  SHF.R.U32.HI R28, RZ, 0x4, R27 ;  /* 0x00000004ff1c7819 */ /* 0x000fe4000001161b */
[----:B------:R-:W-:-:S09]  /*0f70*/  LEA.HI R6, R27, 0x30, RZ, 0x1c ;  /* 0x000000301b067811 */ /* 0x000fd200078fe0ff */
[----:B------:R-:W-:Y:S01]  /*0f80*/  @P2 VIADD R6, R28, 0x57 ;  /* 0x000000571c062836 */ /* 0x000fe20000000000 */
[----:B------:R-:W-:-:S04]  /*0f90*/  LOP3.LUT R28, R27, 0xf, RZ, 0xc0, !PT ;  /* 0x0000000f1b1c7812 */ /* 0x000fc800078ec0ff */
[C---:B------:R-:W-:Y:S01]  /*0fa0*/  ISETP.GE.U32.AND P0, PT, R28.reuse, 0xa, PT ;  /* 0x0000000a1c00780c */ /* 0x040fe20003f06070 */
[----:B------:R-:W-:Y:S01]  /*0fb0*/  VIADD R4, R28, 0x30 ;  /* 0x000000301c047836 */ /* 0x000fe20000000000 */
[----:B------:R-:W-:-:S11]  /*0fc0*/  LOP3.LUT R6, R6, 0xffff, RZ, 0xc0, !PT ;  /* 0x0000ffff06067812 */ /* 0x000fd600078ec0ff */
[----:B------:R-:W-:-:S05]  /*0fd0*/  @P0 VIADD R4, R28, 0x57 ;  /* 0x000000571c040836 */ /* 0x000fca0000000000 */
[----:B------:R-:W-:-:S04]  /*0fe0*/  LOP3.LUT R4, R4, 0xffff, RZ, 0xc0, !PT ;  /* 0x0000ffff04047812 */ /* 0x000fc800078ec0ff */
[----:B------:R-:W-:-:S04]  /*0ff0*/  PRMT R4, R6, 0x3340, R4 ;  /* 0x0000334006047816 */ /* 0x000fc80000000004 */
[----:B------:R-:W-:Y:S02]  /*1000*/  PRMT R4, R5, 0x5410, R4 ;  /* 0x0000541005047816 */ /* 0x000fe40000000004 */
[C---:B--2---:R-:W-:Y:S02]  /*1010*/  LOP3.LUT R26, R29.reuse, 0xf, RZ, 0xc0, !PT ;  /* 0x0000000f1d1a7812 */ /* 0x044fe400078ec0ff */
[C---:B------:R-:W-:Y:S02]  /*1020*/  ISETP.GE.U32.AND P0, PT, R29.reuse, 0xa0, PT ;  /* 0x000000a01d00780c */ /* 0x040fe40003f06070 */
[----:B------:R-:W-:Y:S02]  /*1030*/  ISETP.GE.U32.AND P1, PT, R26, 0xa, PT ;  /* 0x0000000a1a00780c */ /* 0x000fe40003f26070 */
[----:B------:R-:W-:Y:S02]  /*1040*/  SHF.R.U32.HI R6, RZ, 0x4, R29 ;  /* 0x00000004ff067819 */ /* 0x000fe4000001161d */
[----:B------:R-:W-:-:S07]  /*1050*/  LEA.HI R5, R29, 0x30, RZ, 0x1c ;  /* 0x000000301d057811 */ /* 0x000fce00078fe0ff */
[----:B------:R-:W-:Y:S02]  /*1060*/  @P0 VIADD R5, R6, 0x57 ;  /* 0x0000005706050836 */ /* 0x000fe40000000000 */
[C---:B------:R-:W-:Y:S02]  /*1070*/  VIADD R6, R26.reuse, 0x30 ;  /* 0x000000301a067836 */ /* 0x040fe40000000000 */
[----:B------:R-:W-:Y:S01]  /*1080*/  @P1 VIADD R6, R26, 0x57 ;  /* 0x000000571a061836 */ /* 0x000fe20000000000 */
[C---:B---3--:R-:W-:Y:S02]  /*1090*/  LOP3.LUT R26, R24.reuse, 0xf, RZ, 0xc0, !PT ;  /* 0x0000000f181a7812 */ /* 0x048fe400078ec0ff */
[----:B------:R-:W-:Y:S02]  /*10a0*/  ISETP.GE.U32.AND P2, PT, R24, 0xa0, PT ;  /* 0x000000a01800780c */ /* 0x000fe40003f46070 */
[----:B------:R-:W-:Y:S02]  /*10b0*/  ISETP.GE.U32.AND P0, PT, R26, 0xa, PT ;  /* 0x0000000a1a00780c */ /* 0x000fe40003f06070 */
[----:B------:R-:W-:-:S02]  /*10c0*/  SHF.R.U32.HI R15, RZ, 0x4, R24 ;  /* 0x00000004ff0f7819 */ /* 0x000fc40000011618 */
[----:B------:R-:W-:-:S07]  /*10d0*/  LEA.HI R14, R24, 0x30, RZ, 0x1c ;  /* 0x00000030180e7811 */ /* 0x000fce00078fe0ff */
[----:B------:R-:W-:Y:S02]  /*10e0*/  @P2 VIADD R14, R15, 0x57 ;  /* 0x000000570f0e2836 */ /* 0x000fe40000000000 */
[C---:B------:R-:W-:Y:S02]  /*10f0*/  VIADD R15, R26.reuse, 0x30 ;  /* 0x000000301a0f7836 */ /* 0x040fe40000000000 */
[----:B------:R-:W-:Y:S01]  /*1100*/  @P0 VIADD R15, R26, 0x57 ;  /* 0x000000571a0f0836 */ /* 0x000fe20000000000 */
[----:B------:R-:W-:Y:S02]  /*1110*/  LOP3.LUT R14, R14, 0xffff, RZ, 0xc0, !PT ;  /* 0x0000ffff0e0e7812 */ /* 0x000fe400078ec0ff */
[----:B------:R-:W-:Y:S02]  /*1120*/  LOP3.LUT R5, R5, 0xffff, RZ, 0xc0, !PT ;  /* 0x0000ffff05057812 */ /* 0x000fe400078ec0ff */
[----:B------:R-:W-:Y:S02]  /*1130*/  LOP3.LUT R15, R15, 0xffff, RZ, 0xc0, !PT ;  /* 0x0000ffff0f0f7812 */ /* 0x000fe400078ec0ff */
[----:B------:R-:W-:-:S02]  /*1140*/  LOP3.LUT R6, R6, 0xffff, RZ, 0xc0, !PT ;  /* 0x0000ffff06067812 */ /* 0x000fc400078ec0ff */
[----:B------:R-:W-:Y:S02]  /*1150*/  ISETP.GT.U32.AND P0, PT, R2, 0x28, PT ;  /* 0x000000280200780c */ /* 0x000fe40003f04070 */
[----:B------:R-:W-:Y:S02]  /*1160*/  PRMT R14, R14, 0x3340, R15 ;  /* 0x000033400e0e7816 */ /* 0x000fe4000000000f */
[----:B------:R-:W-:-:S04]  /*1170*/  PRMT R5, R5, 0x3340, R6 ;  /* 0x0000334005057816 */ /* 0x000fc80000000006 */
[----:B------:R-:W-:-:S05]  /*1180*/  PRMT R5, R5, 0x5410, R14 ;  /* 0x0000541005057816 */ /* 0x000fca000000000e */
[----:B------:R0:W-:Y:S01]  /*1190*/  STL.64 [R1+0x58], R4 ;  /* 0x0000580401007387 */ /* 0x0001e20000100a00 */
[----:B------:R-:W-:Y:S05]  /*11a0*/  @P0 EXIT ;  /* 0x000000000000094d */ /* 0x000fea0003800000 */
[----:B------:R-:W-:Y:S01]  /*11b0*/  BSSY.RECONVERGENT B0, `(.L_x_13) ;  /* 0x0000027000007945 */ /* 0x000fe20003800200 */
[----:B0-----:R-:W-:Y:S01]  /*11c0*/  IADD3 R5, PT, PT, -R2, 0x29, RZ ;  /* 0x0000002902057810 */ /* 0x001fe20007ffe1ff */
[----:B------:R-:W-:Y:S01]  /*11d0*/  IMAD.MOV.U32 R2, RZ, RZ, RZ ;  /* 0x000000ffff027224 */ /* 0x000fe200078e00ff */
[----:B------:R-:W0:Y:S06]  /*11e0*/  LDCU UR7, c[0x0][0x3b0] ;  /* 0x00007600ff0777ac */ /* 0x000e2c0008000800 */
.L_x_18:
[----:B------:R-:W1:Y:S01]  /*11f0*/  LDCU UR6, c[0x0][0x3b0] ;  /* 0x00007600ff0677ac */ /* 0x000e620008000800 */
[----:B------:R-:W-:Y:S01]  /*1200*/  PLOP3.LUT P0, PT, PT, PT, PT, 0x8, 0x80 ;  /* 0x000000000080781c */ /* 0x000fe20003f0e170 */
[----:B-1----:R-:W-:-:S05]  /*1210*/  IMAD.U32 R6, RZ, RZ, UR6 ;  /* 0x00000006ff067e24 */ /* 0x002fca000f8e00ff */
[----:B------:R-:W-:-:S13]  /*1220*/  ISETP.NE.AND P1, PT, R6, RZ, PT ;  /* 0x000000ff0600720c */ /* 0x000fda0003f25270 */
[----:B------:R-:W-:Y:S05]  /*1230*/  @!P1 BRA `(.L_x_14) ;  /* 0x00000000006c9947 */ /* 0x000fea0003800000 */
[----:B------:R-:W1:Y:S01]  /*1240*/  LDCU UR6, c[0x0][0x3bc] ;  /* 0x00007780ff0677ac */ /* 0x000e620008000800 */
[----:B------:R-:W-:Y:S01]  /*1250*/  BSSY.RECONVERGENT B1, `(.L_x_15) ;  /* 0x0000018000017945 */ /* 0x000fe20003800200 */
[----:B------:R-:W-:Y:S01]  /*1260*/  IMAD.MOV.U32 R4, RZ, RZ, RZ ;  /* 0x000000ffff047224 */ /* 0x000fe200078e00ff */
[----:B-1----:R-:W-:-:S13]  /*1270*/  ISETP.NE.AND P1, PT, RZ, UR6, PT ;  /* 0x00000006ff007c0c */ /* 0x002fda000bf25270 */
.L_x_17:
[C---:B------:R-:W-:Y:S01]  /*1280*/  IADD3 R15, PT, PT, R1.reuse, R4, R2 ;  /* 0x00000004010f7210 */ /* 0x040fe20007ffe002 */
[----:B------:R-:W-:-:S05]  /*1290*/  IMAD.IADD R6, R1, 0x1, R4 ;  /* 0x0000000101067824 */ /* 0x000fca00078e0204 */
[----:B------:R-:W2:Y:S04]  /*12a0*/  LDL.U8 R15, [R15+0x38] ;  /* 0x000038000f0f7983 */ /* 0x000ea80000100000 */
[----:B------:R-:W2:Y:S02]  /*12b0*/  LDL.U8 R6, [R6] ;  /* 0x0000000006067983 */ /* 0x000ea40000100000 */
[----:B--2---:R-:W-:Y:S01]  /*12c0*/  @P1 ISETP.EQ.AND P0, PT, R15, R6, PT ;  /* 0x000000060f00120c */ /* 0x004fe20003f02270 */
[----:B------:R-:W-:-:S12]  /*12d0*/  @P1 BRA `(.L_x_16) ;  /* 0x00000000002c1947 */ /* 0x000fd80003800000 */
[----:B------:R-:W-:-:S05]  /*12e0*/  VIADD R14, R15, 0xffffffbf ;  /* 0xffffffbf0f0e7836 */ /* 0x000fca0000000000 */
[----:B------:R-:W-:-:S04]  /*12f0*/  LOP3.LUT R14, R14, 0xff, RZ, 0xc0, !PT ;  /* 0x000000ff0e0e7812 */ /* 0x000fc800078ec0ff */
[----:B------:R-:W-:Y:S01]  /*1300*/  ISETP.GE.U32.AND P0, PT, R14, 0x1a, PT ;  /* 0x0000001a0e00780c */ /* 0x000fe20003f06070 */
[----:B------:R-:W-:-:S05]  /*1310*/  VIADD R14, R6, 0xffffffbf ;  /* 0xffffffbf060e7836 */ /* 0x000fca0000000000 */
[----:B------:R-:W-:-:S04]  /*1320*/  LOP3.LUT R14, R14, 0xff, RZ, 0xc0, !PT ;  /* 0x000000ff0e0e7812 */ /* 0x000fc800078ec0ff */
[----:B------:R-:W-:-:S03]  /*1330*/  ISETP.GE.U32.AND P2, PT, R14, 0x1a, PT ;  /* 0x0000001a0e00780c */ /* 0x000fc60003f46070 */
[----:B------:R-:W-:-:S05]  /*1340*/  @!P0 VIADD R15, R15, 0x20 ;  /* 0x000000200f0f8836 */ /* 0x000fca0000000000 */
[----:B------:R-:W-:-:S05]  /*1350*/  LOP3.LUT R15, R15, 0xff, RZ, 0xc0, !PT ;  /* 0x000000ff0f0f7812 */ /* 0x000fca00078ec0ff */
[----:B------:R-:W-:-:S05]  /*1360*/  @!P2 VIADD R6, R6, 0x20 ;  /* 0x000000200606a836 */ /* 0x000fca0000000000 */
[----:B------:R-:W-:-:S04]  /*1370*/  LOP3.LUT R6, R6, 0xff, RZ, 0xc0, !PT ;  /* 0x000000ff06067812 */ /* 0x000fc800078ec0ff */
[----:B------:R-:W-:-:S13]  /*1380*/  ISETP.EQ.AND P0, PT, R15, R6, PT ;  /* 0x000000060f00720c */ /* 0x000fda0003f02270 */
.L_x_16:
[----:B------:R-:W-:Y:S02]  /*1390*/  VIADD R4, R4, 0x1 ;  /* 0x0000000104047836 */ /* 0x000fe40000000000 */
[----:B0-----:R-:W-:-:S05]  /*13a0*/  IMAD.U32 R6, RZ, RZ, UR7 ;  /* 0x00000007ff067e24 */ /* 0x001fca000f8e00ff */
[----:B------:R-:W-:-:S13]  /*13b0*/  ISETP.LT.U32.AND P2, PT, R4, R6, PT ;  /* 0x000000060400720c */ /* 0x000fda0003f41070 */
[----:B------:R-:W-:Y:S05]  /*13c0*/  @P0 BRA P2, `(.L_x_17) ;  /* 0xfffffffc00ac0947 */ /* 0x000fea000103ffff */
[----:B------:R-:W-:Y:S05]  /*13d0*/  BSYNC.RECONVERGENT B1 ;  /* 0x0000000000017941 */ /* 0x000fea0003800200 */
.L_x_15:
[----:B------:R-:W-:-:S13]  /*13e0*/  PLOP3.LUT P0, PT, P0, PT, PT, 0x8, 0x80 ;  /* 0x000000000080781c */ /* 0x000fda000070e170 */
.L_x_14:
[----:B------:R-:W-:-:S05]  /*13f0*/  VIADD R2, R2, 0x1 ;  /* 0x0000000102027836 */ /* 0x000fca0000000000 */
[----:B------:R-:W-:-:S13]  /*1400*/  ISETP.LT.U32.AND P1, PT, R2, R5, PT ;  /* 0x000000050200720c */ /* 0x000fda0003f21070 */
[----:B------:R-:W-:Y:S05]  /*1410*/  @P0 BRA P1, `(.L_x_18) ;  /* 0xfffffffc00740947 */ /* 0x000fea000083ffff */
[----:B0-----:R-:W-:Y:S05]  /*1420*/  BSYNC.RECONVERGENT B0 ;  /* 0x0000000000007941 */ /* 0x001fea0003800200 */
.L_x_13:
[----:B------:R-:W-:Y:S05]  /*1430*/  @P0 EXIT ;  /* 0x000000000000094d */ /* 0x000fea0003800000 */
[----:B------:R-:W0:Y:S08]  /*1440*/  LDC R15, c[0x0][0x3b0] ;  /* 0x0000ec00ff0f7b82 */ /* 0x000e300000000800 */
[----:B------:R-:W0:Y:S02]  /*1450*/  LDC.64 R4, c[0x0][0x3c0] ;  /* 0x0000f000ff047b82 */ /* 0x000e240000000a00 */
[----:B0-----:R-:W2:Y:S02]  /*1460*/  ATOMG.E.MAX.STRONG.GPU PT, R2, desc[UR4][R4.64], R15 ;  /* 0x8000000f040279a8 */ /* 0x001ea400091ef104 */
[----:B--2---:R-:W-:-:S13]  /*1470*/  ISETP.GE.U32.AND P0, PT, R2, R6, PT ;  /* 0x000000060200720c */ /* 0x004fda0003f06070 */
[----:B------:R-:W-:Y:S05]  /*1480*/  @P0 EXIT ;  /* 0x000000000000094d */ /* 0x000fea0003800000 */
[----:B------:R-:W-:Y:S04]  /*1490*/  STG.E desc[UR4][R4.64+0x4], R22 ;  /* 0x0000041604007986 */ /* 0x000fe8000c101904 */
        /* <DEDUP_REMOVED lines=19> */
[----:B------:R-:W-:Y:S01]  /*15d0*/  STG.E.U8 desc[UR4][R4.64+0x1b], R24 ;  /* 0x00001b1804007986 */ /* 0x000fe2000c101104 */
[----:B------:R-:W-:Y:S05]  /*15e0*/  EXIT ;  /* 0x000000000000794d */ /* 0x000fea0003800000 */
.L_x_19:
        /* <DEDUP_REMOVED lines=9> */
.L_x_28:


//--------------------- .text._Z16score_suffix_hexPKh15ScoringParams_dP11ScoreResultj --------------------------
	.section	.text._Z16score_suffix_hexPKh15ScoringParams_dP11ScoreResultj,"ax",@progbits
	.align	128
        .global         _Z16score_suffix_hexPKh15ScoringParams_dP11ScoreResultj
        .type           _Z16score_suffix_hexPKh15ScoringParams_dP11ScoreResultj,@function
        .size           _Z16score_suffix_hexPKh15ScoringParams_dP11ScoreResultj,(.L_x_29 - _Z16score_suffix_hexPKh15ScoringParams_dP11ScoreResultj)
        .other          _Z16score_suffix_hexPKh15ScoringParams_dP11ScoreResultj,@"STO_CUDA_ENTRY STV_DEFAULT"
_Z16score_suffix_hexPKh15ScoringParams_dP11ScoreResultj:
.text._Z16score_suffix_hexPKh15ScoringParams_dP11ScoreResultj:
        /* <DEDUP_REMOVED lines=33> */
.L_x_24:
[----:B------:R-:W-:-:S04]  /*0210*/  IADD3 R8, PT, PT, -R2, 0x27, RZ ;  /* 0x0000002702087810 */ /* 0x000fc80007ffe1ff */
[----:B------:R-:W-:-:S04]  /*0220*/  SHF.R.U32.HI R7, RZ, 0x1, R8 ;  /* 0x00000001ff077819 */ /* 0x000fc80000011608 */
[----:B------:R-:W-:-:S05]  /*0230*/  IADD3 R6, P0, PT, R4, R7, RZ ;  /* 0x0000000704067210 */ /* 0x000fca0007f1e0ff */
[----:B------:R-:W-:-:S05]  /*0240*/  IMAD.X R7, RZ, RZ, R5, P0 ;  /* 0x000000ffff077224 */ /* 0x000fca00000e0605 */
[----:B------:R-:W2:Y:S01]  /*0250*/  LDG.E.U8.CONSTANT R6, desc[UR4][R6.64] ;  /* 0x0000000406067981 */ /* 0x000ea2000c1e9100 */
[----:B------:R-:W-:-:S04]  /*0260*/  LOP3.LUT R0, RZ, R2, RZ, 0x33, !PT ;  /* 0x00000002ff007212 */ /* 0x000fc800078e33ff */
[----:B0-----:R-:W-:-:S06]  /*0270*/  IADD3 R9, PT, PT, R1, UR6, R0 ;  /* 0x0000000601097c10 */ /* 0x001fcc000fffe000 */
[----:B------:R-:W5:Y:S01]  /*0280*/  LDL.U8 R9, [R9] ;  /* 0x0000000009097983 */ /* 0x000f620000100000 */
[----:B------:R-:W-:Y:S02]  /*0290*/  LOP3.LUT R8, R8, 0x1, RZ, 0xc0, !PT ;  /* 0x0000000108087812 */ /* 0x000fe400078ec0ff */
[----:B------:R-:W-:Y:S02]  /*02a0*/  ISETP.NE.AND P1, PT, R3, RZ, PT ;  /* 0x000000ff0300720c */ /* 0x000fe40003f25270 */
[----:B------:R-:W-:Y:S02]  /*02b0*/  ISETP.NE.U32.AND P0, PT, R8, 0x1, PT ;  /* 0x000000010800780c */ /* 0x000fe40003f05070 */
[----:B--2---:R-:W-:-:S11]  /*02c0*/  SHF.R.U32.HI R0, RZ, 0x4, R6 ;  /* 0x00000004ff007819 */ /* 0x004fd60000011606 */
[----:B------:R-:W-:-:S04]  /*02d0*/  @!P0 LOP3.LUT R0, R6, 0xf, RZ, 0xc0, !PT ;  /* 0x0000000f06008812 */ /* 0x000fc800078ec0ff */
[C---:B------:R-:W-:Y:S01]  /*02e0*/  ISETP.GE.U32.AND P0, PT, R0.reuse, 0xa, PT ;  /* 0x0000000a0000780c */ /* 0x040fe20003f06070 */
[----:B------:R-:W-:-:S12]  /*02f0*/  VIADD R8, R0, 0x30 ;  /* 0x0000003000087836 */ /* 0x000fd80000000000 */
[----:B------:R-:W-:Y:S01]  /*0300*/  @P0 VIADD R8, R0, 0x57 ;  /* 0x0000005700080836 */ /* 0x000fe20000000000 */
[----:B------:R-:W-:Y:S06]  /*0310*/  @!P1 BRA `(.L_x_21) ;  /* 0x0000000000149947 */ /* 0x000fec0003800000 */
[----:B------:R-:W-:-:S04]  /*0320*/  PRMT R0, R8, 0x9910, RZ ;  /* 0x0000991008007816 */ /* 0x000fc800000000ff */
[----:B-----5:R-:W-:-:S13]  /*0330*/  ISETP.NE.AND P0, PT, R0, R9, PT ;  /* 0x000000090000720c */ /* 0x020fda0003f05270 */
[----:B------:R-:W-:Y:S05]  /*0340*/  @!P0 BRA `(.L_x_22) ;  /* 0x0000000000408947 */ /* 0x000fea0003800000 */
[----:B------:R-:W-:Y:S01]  /*0350*/  IMAD.MOV.U32 R7, RZ, RZ, R2 ;  /* 0x000000ffff077224 */ /* 0x000fe200078e0002 */
[----:B------:R-:W-:Y:S06]  /*0360*/  BRA `(.L_x_23) ;  /* 0x0000000000487947 */ /* 0x000fec0003800000 */
.L_x_21:
[----:B-----5:R-:W-:Y:S02]  /*0370*/  VIADD R0, R9, 0xffffffbf ;  /* 0xffffffbf09007836 */ /* 0x020fe40000000000 */
[----:B------:R-:W-:-:S03]  /*0380*/  VIADD R7, R8, 0x20 ;  /* 0x0000002008077836 */ /* 0x000fc60000000000 */
[----:B------:R-:W-:Y:S01]  /*0390*/  LOP3.LUT R6, R0, 0xff, RZ, 0xc0, !PT ;  /* 0x000000ff00067812 */ /* 0x000fe200078ec0ff */
[----:B------:R-:W-:-:S03]  /*03a0*/  VIADD R0, R8, 0xffffffbf ;  /* 0xffffffbf08007836 */ /* 0x000fc60000000000 */
[----:B------:R-:W-:Y:S02]  /*03b0*/  ISETP.GE.U32.AND P1, PT, R6, 0x1a, PT ;  /* 0x0000001a0600780c */ /* 0x000fe40003f26070 */
[----:B------:R-:W-:-:S04]  /*03c0*/  LOP3.LUT R0, R0, 0xff, RZ, 0xc0, !PT ;  /* 0x000000ff00007812 */ /* 0x000fc800078ec0ff */
[----:B------:R-:W-:-:S04]  /*03d0*/  ISETP.GE.U32.AND P0, PT, R0, 0x1a, PT ;  /* 0x0000001a0000780c */ /* 0x000fc80003f06070 */
[----:B------:R-:W-:-:S03]  /*03e0*/  SEL R7, R7, R8, !P0 ;  /* 0x0000000807077207 */ /* 0x000fc60004000000 */
[----:B------:R-:W-:Y:S01]  /*03f0*/  @!P1 VIADD R9, R9, 0x20 ;  /* 0x0000002009099836 */ /* 0x000fe20000000000 */
[----:B------:R-:W-:-:S04]  /*0400*/  LOP3.LUT R7, R7, 0xff, RZ, 0xc0, !PT ;  /* 0x000000ff07077812 */ /* 0x000fc800078ec0ff */
[----:B------:R-:W-:-:S04]  /*0410*/  LOP3.LUT R0, R9, 0xff, RZ, 0xc0, !PT ;  /* 0x000000ff09007812 */ /* 0x000fc800078ec0ff */
[----:B------:R-:W-:Y:S01]  /*0420*/  ISETP.NE.AND P0, PT, R7, R0, PT ;  /* 0x000000000700720c */ /* 0x000fe20003f05270 */
[----:B------:R-:W-:-:S12]  /*0430*/  IMAD.MOV.U32 R7, RZ, RZ, R2 ;  /* 0x000000ffff077224 */ /* 0x000fd800078e0002 */
[----:B------:R-:W-:Y:S05]  /*0440*/  @P0 BRA `(.L_x_23) ;  /* 0x0000000000100947 */ /* 0x000fea0003800000 */
.L_x_22:
[----:B------:R-:W-:-:S05]  /*0450*/  VIADD R2, R2, 0x1 ;  /* 0x0000000102027836 */ /* 0x000fca0000000000 */
[----:B------:R-:W-:-:S13]  /*0460*/  ISETP.NE.AND P0, PT, R2, R11, PT ;  /* 0x0000000b0200720c */ /* 0x000fda0003f05270 */
[----:B------:R-:W-:Y:S05]  /*0470*/  @P0 BRA `(.L_x_24) ;  /* 0xfffffffc00640947 */ /* 0x000fea000383ffff */
[----:B------:R-:W-:-:S07]  /*0480*/  IMAD.MOV.U32 R7, RZ, RZ, R11 ;  /* 0x000000ffff077224 */ /* 0x000fce00078e000b */
.L_x_23:
[----:B------:R-:W-:Y:S05]  /*0490*/  BSYNC.RECONVERGENT B0 ;  /* 0x0000000000007941 */ /* 0x000fea0003800200 */
.L_x_20:
        /* <DEDUP_REMOVED lines=27> */
[----:B------:R-:W-:Y:S04]  /*0650*/  STG.E desc[UR4][R2.64+0x4], R16 ;  /* 0x0000041002007986 */ /* 0x000fe8000c101904 */
[----:B--2---:R-:W-:Y:S04]  /*0660*/  STG.E.U8 desc[UR4][R2.64+0x8], R7 ;  /* 0x0000080702007986 */ /* 0x004fe8000c101104 */
[----:B---3--:R-:W-:Y:S04]  /*0670*/  STG.E.U8 desc[UR4][R2.64+0x9], R9 ;  /* 0x0000090902007986 */ /* 0x008fe8000c101104 */
[----:B----4-:R-:W-:Y:S04]  /*0680*/  STG.E.U8 desc[UR4][R2.64+0xa], R11 ;  /* 0x00000a0b02007986 */ /* 0x010fe8000c101104 */
[----:B-----5:R-:W-:Y:S04]  /*0690*/  STG.E.U8 desc[UR4][R2.64+0xb], R13 ;  /* 0x00000b0d02007986 */ /* 0x020fe8000c101104 */
        /* <DEDUP_REMOVED lines=17> */
.L_x_25:
        /* <DEDUP_REMOVED lines=13> */
.L_x_29:


//--------------------- .nv.shared.reserved.0     --------------------------
	.section	.nv.shared.reserved.0,"aw",@nobits
	.weak		__nv_reservedSMEM_offset_0_alias
	.size		__nv_reservedSMEM_offset_0_alias, 0, 64
	.other		__nv_reservedSMEM_offset_0_alias,@"STO_CUDA_RESERVED_SHARED STV_DEFAULT"
__nv_reservedSMEM_offset_0_alias:
	.zero		0
	.zero		64


//--------------------- .nv.constant0._Z18score_anywhere_rawPKh15ScoringParams_dP11ScoreResultj --------------------------
	.section	.nv.constant0._Z18score_anywhere_rawPKh15ScoringParams_dP11ScoreResultj,"a",@progbits
	.sectionflags	@""
	.align	4
.nv.constant0._Z18score_anywhere_rawPKh15ScoringParams_dP11ScoreResultj:
	.zero		972


//--------------------- .nv.constant0._Z16score_suffix_rawPKh15ScoringParams_dP11ScoreResultj --------------------------
	.section	.nv.constant0._Z16score_suffix_rawPKh15ScoringParams_dP11ScoreResultj,"a",@progbits
	.sectionflags	@""
	.align	4
.nv.constant0._Z16score_suffix_rawPKh15ScoringParams_dP11ScoreResultj:
	.zero		972


//--------------------- .nv.constant0._Z18score_anywhere_hexPKh15ScoringParams_dP11ScoreResultj --------------------------
	.section	.nv.constant0._Z18score_anywhere_hexPKh15ScoringParams_dP11ScoreResultj,"a",@progbits
	.sectionflags	@""
	.align	4
.nv.constant0._Z18score_anywhere_hexPKh15ScoringParams_dP11ScoreResultj:
	.zero		972


//--------------------- .nv.constant0._Z16score_suffix_hexPKh15ScoringParams_dP11ScoreResultj --------------------------
	.section	.nv.constant0._Z16score_suffix_hexPKh15ScoringParams_dP11ScoreResultj,"a",@progbits
	.sectionflags	@""
	.align	4
.nv.constant0._Z16score_suffix_hexPKh15ScoringParams_dP11ScoreResultj:
	.zero		972


//--------------------- SYMBOLS --------------------------

	.type		.nv.reservedSmem.offset0,@object
	.size		.nv.reservedSmem.offset0,0x4
